def matmul_kernel(
    a_ptr,
    b_ptr,
    c_ptr,
    M,
    N,
    K,
    stride_am,
    stride_ak,
    stride_bk,
    stride_bn,
    stride_cm,
    stride_cn,
    BLOCK_M: tl.constexpr,
    BLOCK_N: tl.constexpr,
    BLOCK_K: tl.constexpr,
    GROUP_M: tl.constexpr,
):
    pid = tl.program_id(axis=0)
    num_pid_m = tl.cdiv(M, BLOCK_M)
    num_pid_n = tl.cdiv(N, BLOCK_N)
    num_pid_in_group = GROUP_M * num_pid_n
    group_id = pid // num_pid_in_group
    first_pid_m = group_id * GROUP_M
    group_size_m = min(num_pid_m - first_pid_m, GROUP_M)
    pid_m = first_pid_m + ((pid % num_pid_in_group) % group_size_m)
    pid_n = (pid % num_pid_in_group) // group_size_m

    offs_am = (pid_m * BLOCK_M + tl.arange(0, BLOCK_M)) % M
    offs_bn = (pid_n * BLOCK_N + tl.arange(0, BLOCK_N)) % N
    offs_k = tl.arange(0, BLOCK_K)
    a_ptrs = a_ptr + offs_am[:, None] * stride_am + offs_k[None, :] * stride_ak
    b_ptrs = b_ptr + offs_k[:, None] * stride_bk + offs_bn[None, :] * stride_bn

    acc = tl.zeros((BLOCK_M, BLOCK_N), dtype=tl.float32)
    for kk in range(0, tl.cdiv(K, BLOCK_K)):
        a = tl.load(a_ptrs, mask=offs_k[None, :] < K - kk * BLOCK_K, other=0.0)
        b = tl.load(b_ptrs, mask=offs_k[:, None] < K - kk * BLOCK_K, other=0.0)
        acc = tl.dot(a, b, acc)
        a_ptrs += BLOCK_K * stride_ak
        b_ptrs += BLOCK_K * stride_bk

    c = acc.to(c_ptr.dtype.element_ty)
    offs_cm = pid_m * BLOCK_M + tl.arange(0, BLOCK_M)
    offs_cn = pid_n * BLOCK_N + tl.arange(0, BLOCK_N)
    c_ptrs = c_ptr + offs_cm[:, None] * stride_cm + offs_cn[None, :] * stride_cn
    mask = (offs_cm[:, None] < M) & (offs_cn[None, :] < N)
    tl.store(c_ptrs, c, mask=mask)

# config = {"BLOCK_K": 32, "BLOCK_M": 512, "BLOCK_N": 256, "GROUP_M": 8, "arch": "sm_90", "dtype": "fp16", "num_ctas": 4, "num_stages": 3, "num_warps": 4}
# arch = sm_90


// ===== COMPILED SASS (sm_90a) =====

	.target	sm_90a

	.elftype	@"ET_EXEC"


//--------------------- .note.nv.tkinfo           --------------------------
	.section	.note.nv.tkinfo,"",@"SHT_NOTE"
	.sectionflags	@"SHF_NOTE_NV_TKINFO"
	.tkinfo
        /*0018*/ 	.word	0x00000002
        /*0030*/ 	.string	""
        /*0030*/ 	.string	"ptxas"
        /*0030*/ 	.string	"Cuda compilation tools, release 13.0, V13.0.88"
        /*0030*/ 	.string	"Build cuda_13.0.r13.0/compiler.36424714_0"
        /*0030*/ 	.string	"-v  -suppress-debug-info  -lineinfo  -arch sm_90a "



//--------------------- .note.nv.cuinfo           --------------------------
	.section	.note.nv.cuinfo,"",@"SHT_NOTE"
	.sectionflags	@"SHF_NOTE_NV_CUINFO"
        /*0018*/ 	.short	0x0002
        /*001a*/ 	.short	0x005a
        /*001c*/ 	.short	0x0082
	.zero		2


//--------------------- .nv.info                  --------------------------
	.section	.nv.info,"",@"SHT_CUDA_INFO"
	.align	4


	//----- nvinfo : EIATTR_REGCOUNT
	.align		4
        /*0000*/ 	.byte	0x04, 0x2f
        /*0002*/ 	.short	(.L_1 - .L_0)
	.align		4
.L_0:
        /*0004*/ 	.word	index@(matmul_kernel)
        /*0008*/ 	.word	0x000000ff


	//----- nvinfo : EIATTR_FRAME_SIZE
	.align		4
.L_1:
        /*000c*/ 	.byte	0x04, 0x11
        /*000e*/ 	.short	(.L_3 - .L_2)
	.align		4
.L_2:
        /*0010*/ 	.word	index@(matmul_kernel)
        /*0014*/ 	.word	0x00000610


	//----- nvinfo : EIATTR_MIN_STACK_SIZE
	.align		4
.L_3:
        /*0018*/ 	.byte	0x04, 0x12
        /*001a*/ 	.short	(.L_5 - .L_4)
	.align		4
.L_4:
        /*001c*/ 	.word	index@(matmul_kernel)
        /*0020*/ 	.word	0x00000610
.L_5:


//--------------------- .nv.compat                --------------------------
	.section	.nv.compat,"",@"SHT_CUDA_COMPAT_INFO"
	.align	4
        /*0000*/ 	.byte	0x02, 0x09, 0x01, 0x00, 0x02, 0x02, 0x04, 0x00, 0x02, 0x05, 0x05, 0x00, 0x03, 0x07, 0x01, 0x01
        /*0010*/ 	.byte	0x02, 0x03, 0x00, 0x00, 0x02, 0x06, 0x01, 0x00, 0x04, 0x0b, 0x08, 0x00, 0x00, 0x00, 0x00, 0x00
        /*0020*/ 	.byte	0x00, 0x00, 0x00, 0x00


//--------------------- .nv.info.matmul_kernel    --------------------------
	.section	.nv.info.matmul_kernel,"",@"SHT_CUDA_INFO"
	.sectionflags	@""
	.align	4


	//----- nvinfo : EIATTR_CUDA_API_VERSION
	.align		4
        /*0000*/ 	.byte	0x04, 0x37
        /*0002*/ 	.short	(.L_7 - .L_6)
.L_6:
        /*0004*/ 	.word	0x00000082


	//----- nvinfo : EIATTR_KPARAM_INFO
	.align		4
.L_7:
        /*0008*/ 	.byte	0x04, 0x17
        /*000a*/ 	.short	(.L_9 - .L_8)
.L_8:
        /*000c*/ 	.word	0x00000000
        /*0010*/ 	.short	0x000d
        /*0012*/ 	.short	0x0048
        /*0014*/ 	.byte	0x00, 0xf4, 0x21, 0x00


	//----- nvinfo : EIATTR_KPARAM_INFO
	.align		4
.L_9:
        /*0018*/ 	.byte	0x04, 0x17
        /*001a*/ 	.short	(.L_11 - .L_10)
.L_10:
        /*001c*/ 	.word	0x00000000
        /*0020*/ 	.short	0x000c
        /*0022*/ 	.short	0x0040
        /*0024*/ 	.byte	0x00, 0xf4, 0x21, 0x00


	//----- nvinfo : EIATTR_KPARAM_INFO
	.align		4
.L_11:
        /*0028*/ 	.byte	0x04, 0x17
        /*002a*/ 	.short	(.L_13 - .L_12)
.L_12:
        /*002c*/ 	.word	0x00000000
        /*0030*/ 	.short	0x000b
        /*0032*/ 	.short	0x0038
        /*0034*/ 	.byte	0x00, 0xf0, 0x11, 0x00


	//----- nvinfo : EIATTR_KPARAM_INFO
	.align		4
.L_13:
        /*0038*/ 	.byte	0x04, 0x17
        /*003a*/ 	.short	(.L_15 - .L_14)
.L_14:
        /*003c*/ 	.word	0x00000000
        /*0040*/ 	.short	0x000a
        /*0042*/ 	.short	0x0034
        /*0044*/ 	.byte	0x00, 0xf0, 0x11, 0x00


	//----- nvinfo : EIATTR_KPARAM_INFO
	.align		4
.L_15:
        /*0048*/ 	.byte	0x04, 0x17
        /*004a*/ 	.short	(.L_17 - .L_16)
.L_16:
        /*004c*/ 	.word	0x00000000
        /*0050*/ 	.short	0x0009
        /*0052*/ 	.short	0x0030
        /*0054*/ 	.byte	0x00, 0xf0, 0x11, 0x00


	//----- nvinfo : EIATTR_KPARAM_INFO
	.align		4
.L_17:
        /*0058*/ 	.byte	0x04, 0x17
        /*005a*/ 	.short	(.L_19 - .L_18)
.L_18:
        /*005c*/ 	.word	0x00000000
        /*0060*/ 	.short	0x0008
        /*0062*/ 	.short	0x002c
        /*0064*/ 	.byte	0x00, 0xf0, 0x11, 0x00


	//----- nvinfo : EIATTR_KPARAM_INFO
	.align		4
.L_19:
        /*0068*/ 	.byte	0x04, 0x17
        /*006a*/ 	.short	(.L_21 - .L_20)
.L_20:
        /*006c*/ 	.word	0x00000000
        /*0070*/ 	.short	0x0007
        /*0072*/ 	.short	0x0028
        /*0074*/ 	.byte	0x00, 0xf0, 0x11, 0x00


	//----- nvinfo : EIATTR_KPARAM_INFO
	.align		4
.L_21:
        /*0078*/ 	.byte	0x04, 0x17
        /*007a*/ 	.short	(.L_23 - .L_22)
.L_22:
        /*007c*/ 	.word	0x00000000
        /*0080*/ 	.short	0x0006
        /*0082*/ 	.short	0x0024
        /*0084*/ 	.byte	0x00, 0xf0, 0x11, 0x00


	//----- nvinfo : EIATTR_KPARAM_INFO
	.align		4
.L_23:
        /*0088*/ 	.byte	0x04, 0x17
        /*008a*/ 	.short	(.L_25 - .L_24)
.L_24:
        /*008c*/ 	.word	0x00000000
        /*0090*/ 	.short	0x0005
        /*0092*/ 	.short	0x0020
        /*0094*/ 	.byte	0x00, 0xf0, 0x11, 0x00


	//----- nvinfo : EIATTR_KPARAM_INFO
	.align		4
.L_25:
        /*0098*/ 	.byte	0x04, 0x17
        /*009a*/ 	.short	(.L_27 - .L_26)
.L_26:
        /*009c*/ 	.word	0x00000000
        /*00a0*/ 	.short	0x0004
        /*00a2*/ 	.short	0x001c
        /*00a4*/ 	.byte	0x00, 0xf0, 0x11, 0x00


	//----- nvinfo : EIATTR_KPARAM_INFO
	.align		4
.L_27:
        /*00a8*/ 	.byte	0x04, 0x17
        /*00aa*/ 	.short	(.L_29 - .L_28)
.L_28:
        /*00ac*/ 	.word	0x00000000
        /*00b0*/ 	.short	0x0003
        /*00b2*/ 	.short	0x0018
        /*00b4*/ 	.byte	0x00, 0xf0, 0x11, 0x00


	//----- nvinfo : EIATTR_KPARAM_INFO
	.align		4
.L_29:
        /*00b8*/ 	.byte	0x04, 0x17
        /*00ba*/ 	.short	(.L_31 - .L_30)
.L_30:
        /*00bc*/ 	.word	0x00000000
        /*00c0*/ 	.short	0x0002
        /*00c2*/ 	.short	0x0010
        /*00c4*/ 	.byte	0x00, 0xf4, 0x21, 0x00


	//----- nvinfo : EIATTR_KPARAM_INFO
	.align		4
.L_31:
        /*00c8*/ 	.byte	0x04, 0x17
        /*00ca*/ 	.short	(.L_33 - .L_32)
.L_32:
        /*00cc*/ 	.word	0x00000000
        /*00d0*/ 	.short	0x0001
        /*00d2*/ 	.short	0x0008
        /*00d4*/ 	.byte	0x00, 0xf4, 0x21, 0x00


	//----- nvinfo : EIATTR_KPARAM_INFO
	.align		4
.L_33:
        /*00d8*/ 	.byte	0x04, 0x17
        /*00da*/ 	.short	(.L_35 - .L_34)
.L_34:
        /*00dc*/ 	.word	0x00000000
        /*00e0*/ 	.short	0x0000
        /*00e2*/ 	.short	0x0000
        /*00e4*/ 	.byte	0x00, 0xf4, 0x21, 0x00


	//----- nvinfo : EIATTR_EXPLICIT_CLUSTER
	.align		4
.L_35:
        /*00e8*/ 	.byte	0x01, 0x3e
	.zero		2


	//----- nvinfo : EIATTR_CTA_PER_CLUSTER
	.align		4
        /*00ec*/ 	.byte	0x04, 0x3d
        /*00ee*/ 	.short	(.L_37 - .L_36)
.L_36:
        /*00f0*/ 	.word	0x00000004
        /*00f4*/ 	.word	0x00000001
        /*00f8*/ 	.word	0x00000001


	//----- nvinfo : EIATTR_SPARSE_MMA_MASK
	.align		4
.L_37:
        /*00fc*/ 	.byte	0x03, 0x50
        /*00fe*/ 	.short	0x0000


	//----- nvinfo : EIATTR_MAXREG_COUNT
	.align		4
        /*0100*/ 	.byte	0x03, 0x1b
        /*0102*/ 	.short	0x00ff


	//----- nvinfo : EIATTR_NUM_BARRIERS
	.align		4
        /*0104*/ 	.byte	0x02, 0x4c
        /*0106*/ 	.byte	0x01
	.zero		1


	//----- nvinfo : EIATTR_ANNOTATIONS
	.align		4
        /*0108*/ 	.byte	0x04, 0x55
        /*010a*/ 	.short	(.L_39 - .L_38)


	//   ....[0]....
.L_38:
        /*010c*/ 	.word	0x00000001
        /*0110*/ 	.byte	0x80, 0x09, 0x00, 0x00, 0x01, 0x00, 0x00, 0x00, 0xe0, 0x3c, 0x00, 0x00, 0x01, 0x00, 0x00, 0x00
        /* <DEDUP_REMOVED lines=404> */
        /*1a60*/ 	.byte	0x00, 0xbf, 0x00, 0x00, 0x01, 0x00, 0x00, 0x00, 0xb0, 0xc6, 0x00, 0x00


	//----- nvinfo : EIATTR_MERCURY_ISA_VERSION
	.align		4
.L_39:
        /*1a6c*/ 	.byte	0x03, 0x5f
        /*1a6e*/ 	.short	0x0101


	//----- nvinfo : EIATTR_EXIT_INSTR_OFFSETS
	.align		4
        /*1a70*/ 	.byte	0x04, 0x1c
        /*1a72*/ 	.short	(.L_41 - .L_40)


	//   ....[0]....
.L_40:
        /*1a74*/ 	.word	0x000157b0


	//   ....[1]....
        /*1a78*/ 	.word	0x000157e0


	//----- nvinfo : EIATTR_REQNTID
	.align		4
.L_41:
        /*1a7c*/ 	.byte	0x04, 0x10
        /*1a7e*/ 	.short	(.L_43 - .L_42)
.L_42:
        /*1a80*/ 	.word	0x00000080
        /*1a84*/ 	.word	0x00000001
        /*1a88*/ 	.word	0x00000001


	//----- nvinfo : EIATTR_CBANK_PARAM_SIZE
	.align		4
.L_43:
        /*1a8c*/ 	.byte	0x03, 0x19
        /*1a8e*/ 	.short	0x0050


	//----- nvinfo : EIATTR_PARAM_CBANK
	.align		4
        /*1a90*/ 	.byte	0x04, 0x0a
        /*1a92*/ 	.short	(.L_45 - .L_44)
	.align		4
.L_44:
        /*1a94*/ 	.word	index@(.nv.constant0.matmul_kernel)
        /*1a98*/ 	.short	0x0210
        /*1a9a*/ 	.short	0x0050


	//----- nvinfo : EIATTR_SW_WAR
	.align		4
.L_45:
        /*1a9c*/ 	.byte	0x04, 0x36
        /*1a9e*/ 	.short	(.L_47 - .L_46)
.L_46:
        /*1aa0*/ 	.word	0x00000008
.L_47:


//--------------------- .nv.callgraph             --------------------------
	.section	.nv.callgraph,"",@"SHT_CUDA_CALLGRAPH"
	.align	4
	.sectionentsize	8
	.align		4
        /*0000*/ 	.word	0x00000000
	.align		4
        /*0004*/ 	.word	0xffffffff
	.align		4
        /*0008*/ 	.word	0x00000000
	.align		4
        /*000c*/ 	.word	0xfffffffe
	.align		4
        /*0010*/ 	.word	0x00000000
	.align		4
        /*0014*/ 	.word	0xfffffffd
	.align		4
        /*0018*/ 	.word	0x00000000
	.align		4
        /*001c*/ 	.word	0xfffffffc


//--------------------- .text.matmul_kernel       --------------------------
	.section	.text.matmul_kernel,"ax",@progbits
	.align	128
        .global         matmul_kernel
        .type           matmul_kernel,@function
        .size           matmul_kernel,(.L_x_3 - matmul_kernel)
        .other          matmul_kernel,@"STO_CUDA_ENTRY STV_DEFAULT"
matmul_kernel:
.text.matmul_kernel:
[----:B------:R-:W0:Y:S08]  /*0000*/  LDC R1, c[0x0][0x28] ;  /* 0x00000a00ff017b82 */ /* 0x000e300000000800 */
[----:B------:R-:W1:Y:S01]  /*0010*/  LDC.64 R152, c[0x0][0x228] ;  /* 0x00008a00ff987b82 */ /* 0x000e620000000a00 */
[----:B0-----:R-:W-:Y:S01]  /*0020*/  VIADD R1, R1, 0xfffff9f0 ;  /* 0xfffff9f001017836 */ /* 0x001fe20000000000 */
[----:B------:R-:W-:Y:S01]  /*0030*/  UMOV UR6, 0x400 ;  /* 0x0000040000067882 */ /* 0x000fe20000000000 */
[----:B------:R-:W-:Y:S01]  /*0040*/  ULDC.64 UR14, c[0x0][0x208] ;  /* 0x00008200000e7ab9 */ /* 0x000fe20000000a00 */
[----:B------:R-:W-:-:S02]  /*0050*/  CS2R R24, SRZ ;  /* 0x0000000000187805 */ /* 0x000fc4000001ff00 */
[----:B------:R-:W-:Y:S02]  /*0060*/  CS2R R26, SRZ ;  /* 0x00000000001a7805 */ /* 0x000fe4000001ff00 */
[----:B------:R-:W-:Y:S02]  /*0070*/  CS2R R28, SRZ ;  /* 0x00000000001c7805 */ /* 0x000fe4000001ff00 */
[----:B------:R-:W-:Y:S01]  /*0080*/  CS2R R30, SRZ ;  /* 0x00000000001e7805 */ /* 0x000fe2000001ff00 */
[----:B------:R-:W0:Y:S01]  /*0090*/  S2UR UR4, SR_CTAID.X ;  /* 0x00000000000479c3 */ /* 0x000e220000002500 */
[----:B------:R-:W-:Y:S02]  /*00a0*/  CS2R R32, SRZ ;  /* 0x0000000000207805 */ /* 0x000fe4000001ff00 */
[----:B------:R-:W-:Y:S02]  /*00b0*/  CS2R R34, SRZ ;  /* 0x0000000000227805 */ /* 0x000fe4000001ff00 */
[----:B------:R-:W-:-:S02]  /*00c0*/  CS2R R36, SRZ ;  /* 0x0000000000247805 */ /* 0x000fc4000001ff00 */
[----:B------:R-:W-:Y:S02]  /*00d0*/  CS2R R38, SRZ ;  /* 0x0000000000267805 */ /* 0x000fe4000001ff00 */
[----:B------:R-:W-:Y:S02]  /*00e0*/  CS2R R40, SRZ ;  /* 0x0000000000287805 */ /* 0x000fe4000001ff00 */
[----:B------:R-:W-:Y:S02]  /*00f0*/  CS2R R42, SRZ ;  /* 0x00000000002a7805 */ /* 0x000fe4000001ff00 */
[----:B------:R-:W-:Y:S01]  /*0100*/  CS2R R44, SRZ ;  /* 0x00000000002c7805 */ /* 0x000fe2000001ff00 */
[----:B------:R-:W2:Y:S01]  /*0110*/  S2UR UR12, SR_CgaCtaId ;  /* 0x00000000000c79c3 */ /* 0x000ea20000008800 */
[----:B------:R-:W-:Y:S02]  /*0120*/  CS2R R46, SRZ ;  /* 0x00000000002e7805 */ /* 0x000fe4000001ff00 */
[----:B------:R-:W-:-:S02]  /*0130*/  CS2R R48, SRZ ;  /* 0x0000000000307805 */ /* 0x000fc4000001ff00 */
[----:B------:R-:W-:Y:S02]  /*0140*/  CS2R R50, SRZ ;  /* 0x0000000000327805 */ /* 0x000fe4000001ff00 */
[----:B------:R-:W-:Y:S02]  /*0150*/  CS2R R52, SRZ ;  /* 0x0000000000347805 */ /* 0x000fe4000001ff00 */
[----:B------:R-:W-:Y:S02]  /*0160*/  CS2R R54, SRZ ;  /* 0x0000000000367805 */ /* 0x000fe4000001ff00 */
[----:B------:R-:W-:Y:S02]  /*0170*/  CS2R R56, SRZ ;  /* 0x0000000000387805 */ /* 0x000fe4000001ff00 */
[----:B------:R-:W-:Y:S01]  /*0180*/  CS2R R58, SRZ ;  /* 0x00000000003a7805 */ /* 0x000fe2000001ff00 */
[----:B-1----:R-:W-:Y:S01]  /*0190*/  VIADD R0, R153, 0xff ;  /* 0x000000ff99007836 */ /* 0x002fe20000000000 */
[----:B------:R-:W1:Y:S01]  /*01a0*/  LDC R196, c[0x0][0x230] ;  /* 0x00008c00ffc47b82 */ /* 0x000e620000000800 */
[----:B------:R-:W-:-:S02]  /*01b0*/  CS2R R60, SRZ ;  /* 0x00000000003c7805 */ /* 0x000fc4000001ff00 */
[----:B------:R-:W-:Y:S02]  /*01c0*/  CS2R R62, SRZ ;  /* 0x00000000003e7805 */ /* 0x000fe4000001ff00 */
[----:B------:R-:W-:Y:S02]  /*01d0*/  CS2R R64, SRZ ;  /* 0x0000000000407805 */ /* 0x000fe4000001ff00 */
[----:B------:R-:W-:Y:S02]  /*01e0*/  SHF.R.S32.HI R3, RZ, 0x1f, R0 ;  /* 0x0000001fff037819 */ /* 0x000fe40000011400 */
[----:B------:R-:W-:Y:S02]  /*01f0*/  CS2R R66, SRZ ;  /* 0x0000000000427805 */ /* 0x000fe4000001ff00 */
[----:B------:R-:W-:Y:S02]  /*0200*/  CS2R R68, SRZ ;  /* 0x0000000000447805 */ /* 0x000fe4000001ff00 */
[----:B0-----:R-:W-:Y:S01]  /*0210*/  I2FP.F32.U32 R5, UR4 ;  /* 0x0000000400057c45 */ /* 0x001fe20008201000 */
[----:B------:R-:W-:Y:S01]  /*0220*/  ULDC UR4, c[0x0][0x150] ;  /* 0x0000540000047ab9 */ /* 0x000fe20000000800 */
[----:B------:R-:W-:-:S02]  /*0230*/  LEA.HI R3, R3, R0, RZ, 0x8 ;  /* 0x0000000003037211 */ /* 0x000fc400078f40ff */
[----:B------:R-:W-:Y:S02]  /*0240*/  CS2R R70, SRZ ;  /* 0x0000000000467805 */ /* 0x000fe4000001ff00 */
[----:B------:R-:W-:Y:S01]  /*0250*/  CS2R R72, SRZ ;  /* 0x0000000000487805 */ /* 0x000fe2000001ff00 */
[----:B------:R-:W-:Y:S01]  /*0260*/  FMUL R5, R5, UR4 ;  /* 0x0000000405057c20 */ /* 0x000fe20008400000 */
[----:B------:R-:W-:Y:S02]  /*0270*/  SHF.R.S32.HI R3, RZ, 0x8, R3 ;  /* 0x00000008ff037819 */ /* 0x000fe40000011403 */
[----:B------:R-:W-:Y:S01]  /*0280*/  CS2R R74, SRZ ;  /* 0x00000000004a7805 */ /* 0x000fe2000001ff00 */
[----:B--2---:R-:W-:Y:S01]  /*0290*/  USHF.L.U32 UR5, UR12, 0x7, URZ ;  /* 0x000000070c057899 */ /* 0x004fe2000800063f */
[----:B------:R-:W-:Y:S01]  /*02a0*/  CS2R R76, SRZ ;  /* 0x00000000004c7805 */ /* 0x000fe2000001ff00 */
[----:B------:R-:W-:Y:S01]  /*02b0*/  ULEA UR12, UR12, UR6, 0x18 ;  /* 0x000000060c0c7291 */ /* 0x000fe2000f8ec03f */
[----:B------:R-:W-:Y:S01]  /*02c0*/  IMAD.SHL.U32 R4, R3, 0x8, RZ ;  /* 0x0000000803047824 */ /* 0x000fe200078e00ff */
[----:B------:R-:W0:Y:S01]  /*02d0*/  F2I.U32.TRUNC.NTZ R5, R5 ;  /* 0x0000000500057305 */ /* 0x000e22000020f000 */
[----:B------:R-:W-:Y:S01]  /*02e0*/  ULOP3.LUT UR5, UR5, 0x180, URZ, 0xc0, !UPT ;  /* 0x0000018005057892 */ /* 0x000fe2000f8ec03f */
[----:B------:R-:W-:-:S02]  /*02f0*/  CS2R R78, SRZ ;  /* 0x00000000004e7805 */ /* 0x000fc4000001ff00 */
[----:B------:R-:W-:Y:S02]  /*0300*/  CS2R R80, SRZ ;  /* 0x0000000000507805 */ /* 0x000fe4000001ff00 */
[----:B------:R-:W-:Y:S01]  /*0310*/  IABS R7, R4 ;  /* 0x0000000400077213 */ /* 0x000fe20000000000 */
[----:B-1----:R-:W-:Y:S01]  /*0320*/  VIADD R196, R196, 0x1f ;  /* 0x0000001fc4c47836 */ /* 0x002fe20000000000 */
[----:B------:R-:W-:Y:S02]  /*0330*/  CS2R R82, SRZ ;  /* 0x0000000000527805 */ /* 0x000fe4000001ff00 */
[----:B------:R-:W-:Y:S01]  /*0340*/  CS2R R84, SRZ ;  /* 0x0000000000547805 */ /* 0x000fe2000001ff00 */
[----:B------:R-:W1:Y:S01]  /*0350*/  I2F.RP R0, R7 ;  /* 0x0000000700007306 */ /* 0x000e620000209400 */
[----:B------:R-:W-:Y:S02]  /*0360*/  CS2R R86, SRZ ;  /* 0x0000000000567805 */ /* 0x000fe4000001ff00 */
[----:B------:R-:W-:-:S02]  /*0370*/  CS2R R88, SRZ ;  /* 0x0000000000587805 */ /* 0x000fc4000001ff00 */
[----:B------:R-:W-:Y:S02]  /*0380*/  CS2R R90, SRZ ;  /* 0x00000000005a7805 */ /* 0x000fe4000001ff00 */
[----:B------:R-:W-:Y:S02]  /*0390*/  CS2R R92, SRZ ;  /* 0x00000000005c7805 */ /* 0x000fe4000001ff00 */
[----:B------:R-:W-:Y:S02]  /*03a0*/  CS2R R94, SRZ ;  /* 0x00000000005e7805 */ /* 0x000fe4000001ff00 */
[----:B------:R-:W-:Y:S02]  /*03b0*/  CS2R R96, SRZ ;  /* 0x0000000000607805 */ /* 0x000fe4000001ff00 */
[----:B0-----:R-:W-:Y:S02]  /*03c0*/  IABS R11, R5 ;  /* 0x00000005000b7213 */ /* 0x001fe40000000000 */
[----:B------:R-:W-:-:S02]  /*03d0*/  CS2R R98, SRZ ;  /* 0x0000000000627805 */ /* 0x000fc4000001ff00 */
[----:B------:R-:W-:Y:S02]  /*03e0*/  CS2R R100, SRZ ;  /* 0x0000000000647805 */ /* 0x000fe4000001ff00 */
[----:B------:R-:W-:Y:S02]  /*03f0*/  CS2R R102, SRZ ;  /* 0x0000000000667805 */ /* 0x000fe4000001ff00 */
[----:B------:R-:W-:Y:S02]  /*0400*/  CS2R R104, SRZ ;  /* 0x0000000000687805 */ /* 0x000fe4000001ff00 */
[----:B------:R-:W-:Y:S02]  /*0410*/  CS2R R106, SRZ ;  /* 0x00000000006a7805 */ /* 0x000fe4000001ff00 */
[----:B------:R-:W-:Y:S02]  /*0420*/  CS2R R108, SRZ ;  /* 0x00000000006c7805 */ /* 0x000fe4000001ff00 */
[----:B------:R-:W-:Y:S01]  /*0430*/  CS2R R110, SRZ ;  /* 0x00000000006e7805 */ /* 0x000fe2000001ff00 */
[----:B-1----:R-:W0:Y:S01]  /*0440*/  MUFU.RCP R0, R0 ;  /* 0x0000000000007308 */ /* 0x002e220000001000 */
[----:B------:R-:W-:-:S02]  /*0450*/  CS2R R112, SRZ ;  /* 0x0000000000707805 */ /* 0x000fc4000001ff00 */
[----:B------:R-:W-:Y:S02]  /*0460*/  CS2R R114, SRZ ;  /* 0x0000000000727805 */ /* 0x000fe4000001ff00 */
[----:B------:R-:W-:Y:S02]  /*0470*/  CS2R R116, SRZ ;  /* 0x0000000000747805 */ /* 0x000fe4000001ff00 */
[----:B------:R-:W-:Y:S02]  /*0480*/  CS2R R118, SRZ ;  /* 0x0000000000767805 */ /* 0x000fe4000001ff00 */
[----:B------:R-:W-:Y:S02]  /*0490*/  CS2R R120, SRZ ;  /* 0x0000000000787805 */ /* 0x000fe4000001ff00 */
[----:B------:R-:W-:Y:S02]  /*04a0*/  CS2R R122, SRZ ;  /* 0x00000000007a7805 */ /* 0x000fe4000001ff00 */
        /* <DEDUP_REMOVED lines=9> */
[----:B------:R-:W-:Y:S01]  /*0540*/  CS2R R142, SRZ ;  /* 0x00000000008e7805 */ /* 0x000fe2000001ff00 */
[----:B0-----:R-:W-:Y:S01]  /*0550*/  VIADD R2, R0, 0xffffffe ;  /* 0x0ffffffe00027836 */ /* 0x001fe20000000000 */
[----:B------:R-:W-:Y:S02]  /*0560*/  IABS R0, R4 ;  /* 0x0000000400007213 */ /* 0x000fe40000000000 */
[----:B------:R-:W-:Y:S02]  /*0570*/  CS2R R144, SRZ ;  /* 0x0000000000907805 */ /* 0x000fe4000001ff00 */
[----:B------:R-:W-:Y:S01]  /*0580*/  CS2R R146, SRZ ;  /* 0x0000000000927805 */ /* 0x000fe2000001ff00 */
[----:B------:R0:W1:Y:S01]  /*0590*/  F2I.FTZ.U32.TRUNC.NTZ R3, R2 ;  /* 0x0000000200037305 */ /* 0x000062000021f000 */
[----:B------:R-:W-:Y:S01]  /*05a0*/  CS2R R148, SRZ ;  /* 0x0000000000947805 */ /* 0x000fe2000001ff00 */
[----:B------:R-:W-:Y:S01]  /*05b0*/  IMAD.MOV R0, RZ, RZ, -R0 ;  /* 0x000000ffff007224 */ /* 0x000fe200078e0a00 */
[----:B------:R-:W-:Y:S01]  /*05c0*/  CS2R R150, SRZ ;  /* 0x0000000000967805 */ /* 0x000fe2000001ff00 */
[----:B0-----:R-:W-:-:S02]  /*05d0*/  IMAD.MOV.U32 R2, RZ, RZ, RZ ;  /* 0x000000ffff027224 */ /* 0x001fc400078e00ff */
[----:B-1----:R-:W-:-:S04]  /*05e0*/  IMAD.MOV R6, RZ, RZ, -R3 ;  /* 0x000000ffff067224 */ /* 0x002fc800078e0a03 */
[----:B------:R-:W-:-:S04]  /*05f0*/  IMAD R9, R6, R7, RZ ;  /* 0x0000000706097224 */ /* 0x000fc800078e02ff */
[----:B------:R-:W-:-:S06]  /*0600*/  IMAD.HI.U32 R2, R3, R9, R2 ;  /* 0x0000000903027227 */ /* 0x000fcc00078e0002 */
[----:B------:R-:W-:-:S04]  /*0610*/  IMAD.HI.U32 R2, R2, R11, RZ ;  /* 0x0000000b02027227 */ /* 0x000fc800078e00ff */
[----:B------:R-:W-:-:S05]  /*0620*/  IMAD R0, R2, R0, R11 ;  /* 0x0000000002007224 */ /* 0x000fca00078e020b */
[----:B------:R-:W-:-:S13]  /*0630*/  ISETP.GT.U32.AND P1, PT, R7, R0, PT ;  /* 0x000000000700720c */ /* 0x000fda0003f24070 */
[----:B------:R-:W-:Y:S02]  /*0640*/  @!P1 IMAD.IADD R0, R0, 0x1, -R7 ;  /* 0x0000000100009824 */ /* 0x000fe400078e0a07 */
[----:B------:R-:W-:Y:S01]  /*0650*/  @!P1 VIADD R2, R2, 0x1 ;  /* 0x0000000102029836 */ /* 0x000fe20000000000 */
[----:B------:R-:W-:Y:S02]  /*0660*/  ISETP.NE.AND P1, PT, R4, RZ, PT ;  /* 0x000000ff0400720c */ /* 0x000fe40003f25270 */
[----:B------:R-:W-:Y:S02]  /*0670*/  ISETP.GE.U32.AND P0, PT, R0, R7, PT ;  /* 0x000000070000720c */ /* 0x000fe40003f06070 */
[----:B------:R-:W-:-:S04]  /*0680*/  LOP3.LUT R0, R5, R4, RZ, 0x3c, !PT ;  /* 0x0000000405007212 */ /* 0x000fc800078e3cff */
[----:B------:R-:W-:Y:S01]  /*0690*/  ISETP.GE.AND P2, PT, R0, RZ, PT ;  /* 0x000000ff0000720c */ /* 0x000fe20003f46270 */
[----:B------:R-:W-:-:S05]  /*06a0*/  VIADD R0, R152, 0x1ff ;  /* 0x000001ff98007836 */ /* 0x000fca0000000000 */
[----:B------:R-:W-:Y:S01]  /*06b0*/  SHF.R.S32.HI R3, RZ, 0x1f, R0 ;  /* 0x0000001fff037819 */ /* 0x000fe20000011400 */
[----:B------:R-:W-:-:S03]  /*06c0*/  @P0 VIADD R2, R2, 0x1 ;  /* 0x0000000102020836 */ /* 0x000fc60000000000 */
[----:B------:R-:W-:-:S03]  /*06d0*/  LEA.HI R3, R3, R0, RZ, 0x9 ;  /* 0x0000000003037211 */ /* 0x000fc600078f48ff */
[----:B------:R-:W-:Y:S01]  /*06e0*/  @!P2 IMAD.MOV R2, RZ, RZ, -R2 ;  /* 0x000000ffff02a224 */ /* 0x000fe200078e0a02 */
[----:B------:R-:W-:-:S05]  /*06f0*/  @!P1 LOP3.LUT R2, RZ, R4, RZ, 0x33, !PT ;  /* 0x00000004ff029212 */ /* 0x000fca00078e33ff */
[----:B------:R-:W-:Y:S02]  /*0700*/  IMAD.SHL.U32 R6, R2, 0x8, RZ ;  /* 0x0000000802067824 */ /* 0x000fe400078e00ff */
[----:B------:R-:W-:-:S03]  /*0710*/  IMAD.MOV R2, RZ, RZ, -R2 ;  /* 0x000000ffff027224 */ /* 0x000fc600078e0a02 */
[----:B------:R-:W-:Y:S01]  /*0720*/  LEA.HI.SX32 R3, R3, -R6, 0x17 ;  /* 0x8000000603037211 */ /* 0x000fe200078fbaff */
[----:B------:R-:W-:-:S03]  /*0730*/  IMAD R4, R4, R2, R5 ;  /* 0x0000000204047224 */ /* 0x000fc600078e0205 */
[----:B------:R-:W-:Y:S02]  /*0740*/  VIMNMX R11, R3, 0x8, PT ;  /* 0x00000008030b7848 */ /* 0x000fe40003fe0100 */
[----:B------:R-:W-:Y:S02]  /*0750*/  IABS R9, R4 ;  /* 0x0000000400097213 */ /* 0x000fe40000000000 */
[----:B------:R-:W-:-:S04]  /*0760*/  IABS R7, R11 ;  /* 0x0000000b00077213 */ /* 0x000fc80000000000 */
[----:B------:R-:W0:Y:S08]  /*0770*/  I2F.RP R0, R7 ;  /* 0x0000000700007306 */ /* 0x000e300000209400 */
[----:B0-----:R-:W0:Y:S02]  /*0780*/  MUFU.RCP R0, R0 ;  /* 0x0000000000007308 */ /* 0x001e240000001000 */
[----:B0-----:R-:W-:-:S06]  /*0790*/  VIADD R3, R0, 0xffffffe ;  /* 0x0ffffffe00037836 */ /* 0x001fcc0000000000 */
[----:B------:R-:W0:Y:S02]  /*07a0*/  F2I.FTZ.U32.TRUNC.NTZ R3, R3 ;  /* 0x0000000300037305 */ /* 0x000e24000021f000 */
[----:B0-----:R-:W-:-:S04]  /*07b0*/  IMAD.MOV R8, RZ, RZ, -R3 ;  /* 0x000000ffff087224 */ /* 0x001fc800078e0a03 */
[----:B------:R-:W-:Y:S01]  /*07c0*/  IMAD.MOV.U32 R2, RZ, RZ, R8 ;  /* 0x000000ffff027224 */ /* 0x000fe200078e0008 */
[----:B------:R-:W-:-:S03]  /*07d0*/  IABS R8, R11 ;  /* 0x0000000b00087213 */ /* 0x000fc60000000000 */
[----:B------:R-:W-:Y:S02]  /*07e0*/  IMAD R5, R2, R7, RZ ;  /* 0x0000000702057224 */ /* 0x000fe400078e02ff */
[----:B------:R-:W-:Y:S02]  /*07f0*/  IMAD.MOV.U32 R2, RZ, RZ, RZ ;  /* 0x000000ffff027224 */ /* 0x000fe400078e00ff */
[----:B------:R-:W-:Y:S02]  /*0800*/  IMAD.MOV R0, RZ, RZ, -R8 ;  /* 0x000000ffff007224 */ /* 0x000fe400078e0a08 */
        /* <DEDUP_REMOVED lines=9> */
[----:B------:R-:W-:-:S07]  /*08a0*/  ISETP.GE.AND P2, PT, R0, RZ, PT ;  /* 0x000000ff0000720c */ /* 0x000fce0003f46270 */
[----:B------:R-:W-:Y:S01]  /*08b0*/  @P0 VIADD R2, R2, 0x1 ;  /* 0x0000000102020836 */ /* 0x000fe20000000000 */
[----:B------:R-:W-:-:S05]  /*08c0*/  ISETP.GE.AND P0, PT, R196, 0x20, PT ;  /* 0x00000020c400780c */ /* 0x000fca0003f06270 */
[----:B------:R-:W-:Y:S01]  /*08d0*/  @!P2 IMAD.MOV R2, RZ, RZ, -R2 ;  /* 0x000000ffff02a224 */ /* 0x000fe200078e0a02 */
[----:B------:R-:W-:-:S05]  /*08e0*/  @!P1 LOP3.LUT R2, RZ, R11, RZ, 0x33, !PT ;  /* 0x0000000bff029212 */ /* 0x000fca00078e33ff */
[----:B------:R-:W-:Y:S02]  /*08f0*/  IMAD.MOV R0, RZ, RZ, -R2 ;  /* 0x000000ffff007224 */ /* 0x000fe400078e0a02 */
[----:B------:R-:W-:Y:S02]  /*0900*/  IMAD.SHL.U32 R7, R2, 0x100, RZ ;  /* 0x0000010002077824 */ /* 0x000fe400078e00ff */
[----:B------:R-:W-:-:S04]  /*0910*/  IMAD R0, R11, R0, R4 ;  /* 0x000000000b007224 */ /* 0x000fc800078e0204 */
[----:B------:R-:W-:-:S05]  /*0920*/  IMAD.IADD R0, R6, 0x1, R0 ;  /* 0x0000000106007824 */ /* 0x000fca00078e0200 */
[----:B------:R-:W-:Y:S02]  /*0930*/  R2UR UR4, R0 ;  /* 0x00000000000472ca */ /* 0x000fe400000e0000 */
[----:B------:R-:W0:Y:S11]  /*0940*/  S2R R0, SR_TID.X ;  /* 0x0000000000007919 */ /* 0x000e360000002100 */
[----:B------:R-:W-:Y:S01]  /*0950*/  ULEA UR4, UR4, UR5, 0x9 ;  /* 0x0000000504047291 */ /* 0x000fe2000f8e483f */
[----:B0-----:R-:W-:-:S05]  /*0960*/  LOP3.LUT R10, R0, 0x7f, RZ, 0xc0, !PT ;  /* 0x0000007f000a7812 */ /* 0x001fca00078ec0ff */
[----:B------:R-:W-:-:S05]  /*0970*/  VIADD R16, R10, UR4 ;  /* 0x000000040a107c36 */ /* 0x000fca0008000000 */
[----:B------:R0:W-:Y:S01]  /*0980*/  STL [R1+0x328], R16 ;  /* 0x0003281001007387 */ /* 0x0001e20000100800 */
[----:B------:R-:W-:Y:S05]  /*0990*/  @!P0 BRA `(.L_x_0) ;  /* 0x000000bc00448947 */ /* 0x000fea0003800000 */
[----:B------:R-:W-:Y:S01]  /*09a0*/  IABS R11, R152 ;  /* 0x00000098000b7213 */ /* 0x000fe20000000000 */
[----:B------:R-:W-:Y:S01]  /*09b0*/  ULDC UR4, c[0x0][0x234] ;  /* 0x00008d0000047ab9 */ /* 0x000fe20000000800 */
[----:B------:R-:W-:Y:S01]  /*09c0*/  IABS R3, R153 ;  /* 0x0000009900037213 */ /* 0x000fe20000000000 */
[----:B------:R-:W-:Y:S01]  /*09d0*/  ULDC.64 UR6, c[0x0][0x210] ;  /* 0x0000840000067ab9 */ /* 0x000fe20000000a00 */
[----:B------:R-:W1:Y:S01]  /*09e0*/  I2F.RP R6, R11 ;  /* 0x0000000b00067306 */ /* 0x000e620000209400 */
[----:B------:R-:W-:Y:S01]  /*09f0*/  IABS R10, R16 ;  /* 0x00000010000a7213 */ /* 0x000fe20000000000 */
[----:B------:R-:W-:Y:S01]  /*0a00*/  ULDC UR5, c[0x0][0x240] ;  /* 0x0000900000057ab9 */ /* 0x000fe20000000800 */
[----:B------:R-:W-:Y:S01]  /*0a10*/  ISETP.GE.AND P2, PT, R16, RZ, PT ;  /* 0x000000ff1000720c */ /* 0x000fe20003f46270 */
[----:B------:R-:W-:Y:S01]  /*0a20*/  ULDC UR18, c[0x0][0x230] ;  /* 0x00008c0000127ab9 */ /* 0x000fe20000000800 */
[----:B------:R-:W-:Y:S02]  /*0a30*/  CS2R R100, SRZ ;  /* 0x0000000000647805 */ /* 0x000fe4000001ff00 */
[----:B------:R-:W-:-:S02]  /*0a40*/  CS2R R102, SRZ ;  /* 0x0000000000667805 */ /* 0x000fc4000001ff00 */
[----:B------:R-:W-:Y:S01]  /*0a50*/  CS2R R104, SRZ ;  /* 0x0000000000687805 */ /* 0x000fe2000001ff00 */
[----:B------:R-:W2:Y:S01]  /*0a60*/  I2F.RP R2, R3 ;  /* 0x0000000300027306 */ /* 0x000ea20000209400 */
[----:B------:R-:W-:Y:S02]  /*0a70*/  CS2R R106, SRZ ;  /* 0x00000000006a7805 */ /* 0x000fe4000001ff00 */
[----:B------:R-:W-:Y:S02]  /*0a80*/  CS2R R108, SRZ ;  /* 0x00000000006c7805 */ /* 0x000fe4000001ff00 */
[----:B------:R-:W-:Y:S02]  /*0a90*/  CS2R R110, SRZ ;  /* 0x00000000006e7805 */ /* 0x000fe4000001ff00 */
[----:B------:R-:W-:Y:S02]  /*0aa0*/  CS2R R112, SRZ ;  /* 0x0000000000707805 */ /* 0x000fe4000001ff00 */
[----:B------:R-:W-:-:S02]  /*0ab0*/  CS2R R114, SRZ ;  /* 0x0000000000727805 */ /* 0x000fc4000001ff00 */
[----:B------:R-:W-:Y:S02]  /*0ac0*/  CS2R R116, SRZ ;  /* 0x0000000000747805 */ /* 0x000fe4000001ff00 */
[----:B------:R-:W-:Y:S01]  /*0ad0*/  CS2R R118, SRZ ;  /* 0x0000000000767805 */ /* 0x000fe2000001ff00 */
[----:B-1----:R-:W1:Y:S01]  /*0ae0*/  MUFU.RCP R6, R6 ;  /* 0x0000000600067308 */ /* 0x002e620000001000 */
[----:B------:R-:W-:Y:S02]  /*0af0*/  CS2R R120, SRZ ;  /* 0x0000000000787805 */ /* 0x000fe4000001ff00 */
[----:B------:R-:W-:Y:S02]  /*0b00*/  CS2R R122, SRZ ;  /* 0x00000000007a7805 */ /* 0x000fe4000001ff00 */
[----:B------:R-:W-:Y:S02]  /*0b10*/  CS2R R124, SRZ ;  /* 0x00000000007c7805 */ /* 0x000fe4000001ff00 */
[----:B------:R-:W-:-:S02]  /*0b20*/  CS2R R126, SRZ ;  /* 0x00000000007e7805 */ /* 0x000fc4000001ff00 */
[----:B------:R-:W-:Y:S02]  /*0b30*/  CS2R R128, SRZ ;  /* 0x0000000000807805 */ /* 0x000fe4000001ff00 */
[----:B------:R-:W-:Y:S02]  /*0b40*/  CS2R R130, SRZ ;  /* 0x0000000000827805 */ /* 0x000fe4000001ff00 */
[----:B------:R-:W-:Y:S01]  /*0b50*/  CS2R R132, SRZ ;  /* 0x0000000000847805 */ /* 0x000fe2000001ff00 */
[----:B--2---:R-:W-:Y:S01]  /*0b60*/  MUFU.RCP R2, R2 ;  /* 0x0000000200027308 */ /* 0x004fe20000001000 */
[----:B------:R-:W-:Y:S02]  /*0b70*/  CS2R R134, SRZ ;  /* 0x0000000000867805 */ /* 0x000fe4000001ff00 */
        /* <DEDUP_REMOVED lines=8> */
[----:B------:R-:W-:Y:S01]  /*0c00*/  CS2R R150, SRZ ;  /* 0x0000000000967805 */ /* 0x000fe2000001ff00 */
[----:B------:R-:W-:Y:S01]  /*0c10*/  UMOV UR10, 0xfffffffe ;  /* 0xfffffffe000a7882 */ /* 0x000fe20000000000 */
[----:B------:R-:W-:Y:S01]  /*0c20*/  UMOV UR11, 0x7fffffdf ;  /* 0x7fffffdf000b7882 */ /* 0x000fe20000000000 */
[----:B------:R1:W2:Y:S02]  /*0c30*/  F2I.FTZ.U32.TRUNC.NTZ R5, R4 ;  /* 0x0000000400057305 */ /* 0x0002a4000021f000 */
[----:B-1----:R-:W-:-:S02]  /*0c40*/  IMAD.MOV.U32 R4, RZ, RZ, RZ ;  /* 0x000000ffff047224 */ /* 0x002fc400078e00ff */
[----:B--2---:R-:W-:-:S04]  /*0c50*/  IMAD.MOV R8, RZ, RZ, -R5 ;  /* 0x000000ffff087224 */ /* 0x004fc800078e0a05 */
[----:B------:R-:W-:Y:S02]  /*0c60*/  IMAD R9, R8, R11, RZ ;  /* 0x0000000b08097224 */ /* 0x000fe400078e02ff */
[----:B------:R-:W-:Y:S02]  /*0c70*/  VIADD R8, R2, 0xffffffe ;  /* 0x0ffffffe02087836 */ /* 0x000fe40000000000 */
[----:B------:R-:W-:Y:S01]  /*0c80*/  IMAD.HI.U32 R5, R5, R9, R4 ;  /* 0x0000000905057227 */ /* 0x000fe200078e0004 */
[----:B------:R-:W-:Y:S01]  /*0c90*/  SHF.R.U32.HI R4, RZ, 0x5, R0 ;  /* 0x00000005ff047819 */ /* 0x000fe20000011600 */
[----:B------:R1:W2:Y:S03]  /*0ca0*/  F2I.FTZ.U32.TRUNC.NTZ R9, R8 ;  /* 0x0000000800097305 */ /* 0x0002a6000021f000 */
[----:B------:R-:W-:Y:S01]  /*0cb0*/  SGXT.U32 R4, R4, 0x2 ;  /* 0x000000020404781a */ /* 0x000fe20000000000 */
[----:B------:R-:W-:-:S03]  /*0cc0*/  IMAD.HI.U32 R5, R5, R10, RZ ;  /* 0x0000000a05057227 */ /* 0x000fc600078e00ff */
[----:B------:R-:W-:Y:S01]  /*0cd0*/  LOP3.LUT R4, R7, R4, RZ, 0xfc, !PT ;  /* 0x0000000407047212 */ /* 0x000fe200078efcff */
[----:B------:R-:W-:Y:S02]  /*0ce0*/  IMAD.MOV R5, RZ, RZ, -R5 ;  /* 0x000000ffff057224 */ /* 0x000fe400078e0a05 */
[----:B-1----:R-:W-:Y:S01]  /*0cf0*/  IMAD.MOV.U32 R8, RZ, RZ, RZ ;  /* 0x000000ffff087224 */ /* 0x002fe200078e00ff */
[C---:B------:R-:W-:Y:S01]  /*0d00*/  LOP3.LUT R2, R4.reuse, 0xf8, RZ, 0xfc, !PT ;  /* 0x000000f804027812 */ /* 0x040fe200078efcff */
[C---:B------:R-:W-:Y:S01]  /*0d10*/  IMAD R10, R11.reuse, R5, R10 ;  /* 0x000000050b0a7224 */ /* 0x040fe200078e020a */
[C---:B------:R-:W-:Y:S01]  /*0d20*/  LOP3.LUT R13, R4.reuse, 0xf4, RZ, 0xfc, !PT ;  /* 0x000000f4040d7812 */ /* 0x040fe200078efcff */
[----:B--2---:R-:W-:Y:S01]  /*0d30*/  IMAD.MOV R6, RZ, RZ, -R9 ;  /* 0x000000ffff067224 */ /* 0x004fe200078e0a09 */
[----:B------:R-:W-:Y:S02]  /*0d40*/  LOP3.LUT R15, R4, 0xf0, RZ, 0xfc, !PT ;  /* 0x000000f0040f7812 */ /* 0x000fe400078efcff */
[----:B------:R-:W-:Y:S01]  /*0d50*/  ISETP.GT.U32.AND P0, PT, R11, R10, PT ;  /* 0x0000000a0b00720c */ /* 0x000fe20003f04070 */
[----:B------:R-:W-:Y:S01]  /*0d60*/  IMAD R5, R6, R3, RZ ;  /* 0x0000000306057224 */ /* 0x000fe200078e02ff */
[----:B------:R-:W-:-:S02]  /*0d70*/  IABS R6, R2 ;  /* 0x0000000200067213 */ /* 0x000fc40000000000 */
[----:B------:R-:W-:Y:S01]  /*0d80*/  IABS R12, R13 ;  /* 0x0000000d000c7213 */ /* 0x000fe20000000000 */
[----:B------:R-:W-:Y:S01]  /*0d90*/  IMAD.HI.U32 R5, R9, R5, R8 ;  /* 0x0000000509057227 */ /* 0x000fe200078e0008 */
[----:B------:R-:W-:Y:S02]  /*0da0*/  IABS R14, R15 ;  /* 0x0000000f000e7213 */ /* 0x000fe40000000000 */
[----:B------:R-:W-:Y:S01]  /*0db0*/  SHF.R.S32.HI R9, RZ, 0x1f, R196 ;  /* 0x0000001fff097819 */ /* 0x000fe200000114c4 */
[----:B------:R-:W-:Y:S01]  /*0dc0*/  IMAD.MOV.U32 R8, RZ, RZ, R6 ;  /* 0x000000ffff087224 */ /* 0x000fe200078e0006 */
[----:B------:R-:W-:Y:S01]  /*0dd0*/  ISETP.GE.AND P1, PT, R2, RZ, PT ;  /* 0x000000ff0200720c */ /* 0x000fe20003f26270 */
[----:B------:R-:W-:Y:S01]  /*0de0*/  IMAD.HI.U32 R2, R5, R12, RZ ;  /* 0x0000000c05027227 */ /* 0x000fe200078e00ff */
[----:B------:R-:W-:Y:S02]  /*0df0*/  LEA.HI R196, R9, R196, RZ, 0x5 ;  /* 0x000000c409c47211 */ /* 0x000fe400078f28ff */
[----:B------:R-:W-:Y:S01]  /*0e00*/  ISETP.GE.AND P3, PT, R13, RZ, PT ;  /* 0x000000ff0d00720c */ /* 0x000fe20003f66270 */
[----:B------:R-:W-:Y:S01]  /*0e10*/  @!P0 IMAD.IADD R10, R10, 0x1, -R11 ;  /* 0x000000010a0a8824 */ /* 0x000fe200078e0a0b */
[C---:B------:R-:W-:Y:S01]  /*0e20*/  LOP3.LUT R13, R4.reuse, 0xec, RZ, 0xfc, !PT ;  /* 0x000000ec040d7812 */ /* 0x040fe200078efcff */
[----:B------:R-:W-:Y:S01]  /*0e30*/  IMAD.HI.U32 R6, R5, R8, RZ ;  /* 0x0000000805067227 */ /* 0x000fe200078e00ff */
[----:B------:R-:W-:-:S02]  /*0e40*/  LOP3.LUT R17, R4, 0xe4, RZ, 0xfc, !PT ;  /* 0x000000e404117812 */ /* 0x000fc400078efcff */
[----:B------:R-:W-:Y:S01]  /*0e50*/  ISETP.GT.U32.AND P0, PT, R11, R10, PT ;  /* 0x0000000a0b00720c */ /* 0x000fe20003f04070 */
[----:B------:R-:W-:Y:S01]  /*0e60*/  IMAD.MOV R6, RZ, RZ, -R6 ;  /* 0x000000ffff067224 */ /* 0x000fe200078e0a06 */
[----:B------:R-:W-:Y:S01]  /*0e70*/  ISETP.GE.AND P6, PT, R15, RZ, PT ;  /* 0x000000ff0f00720c */ /* 0x000fe20003fc6270 */
[----:B------:R-:W-:Y:S01]  /*0e80*/  IMAD.MOV R9, RZ, RZ, -R2 ;  /* 0x000000ffff097224 */ /* 0x000fe200078e0a02 */
[C---:B------:R-:W-:Y:S01]  /*0e90*/  LOP3.LUT R15, R4.reuse, 0xe8, RZ, 0xfc, !PT ;  /* 0x000000e8040f7812 */ /* 0x040fe200078efcff */
[----:B------:R-:W-:Y:S01]  /*0ea0*/  IMAD R6, R3, R6, R8 ;  /* 0x0000000603067224 */ /* 0x000fe200078e0208 */
[----:B------:R-:W-:Y:S01]  /*0eb0*/  LOP3.LUT R19, R4, 0xe0, RZ, 0xfc, !PT ;  /* 0x000000e004137812 */ /* 0x000fe200078efcff */
[----:B------:R-:W-:Y:S01]  /*0ec0*/  IMAD.HI.U32 R8, R5, R14, RZ ;  /* 0x0000000e05087227 */ /* 0x000fe200078e00ff */
[----:B0-----:R-:W-:Y:S02]  /*0ed0*/  IABS R16, R17 ;  /* 0x0000001100107213 */ /* 0x001fe40000000000 */
[----:B------:R-:W-:-:S02]  /*0ee0*/  ISETP.GT.U32.AND P4, PT, R3, R6, PT ;  /* 0x000000060300720c */ /* 0x000fc40003f84070 */
[----:B------:R-:W-:Y:S01]  /*0ef0*/  IABS R18, R19 ;  /* 0x0000001300127213 */ /* 0x000fe20000000000 */
[----:B------:R-:W-:Y:S01]  /*0f00*/  @!P0 IMAD.IADD R10, R10, 0x1, -R11 ;  /* 0x000000010a0a8824 */ /* 0x000fe200078e0a0b */
[----:B------:R-:W-:Y:S01]  /*0f10*/  ISETP.NE.AND P0, PT, R152, RZ, PT ;  /* 0x000000ff9800720c */ /* 0x000fe20003f05270 */
[----:B------:R-:W-:Y:S01]  /*0f20*/  IMAD.MOV R11, RZ, RZ, -R8 ;  /* 0x000000ffff0b7224 */ /* 0x000fe200078e0a08 */
[C---:B------:R-:W-:Y:S01]  /*0f30*/  LOP3.LUT R21, R4.reuse, 0xcc, RZ, 0xfc, !PT ;  /* 0x000000cc04157812 */ /* 0x040fe200078efcff */
[----:B------:R-:W-:Y:S01]  /*0f40*/  IMAD.MOV.U32 R2, RZ, RZ, R10 ;  /* 0x000000ffff027224 */ /* 0x000fe200078e000a */
[----:B------:R-:W-:Y:S01]  /*0f50*/  LOP3.LUT R23, R4, 0xc8, RZ, 0xfc, !PT ;  /* 0x000000c804177812 */ /* 0x000fe200078efcff */
[C---:B------:R-:W-:Y:S01]  /*0f60*/  IMAD R8, R3.reuse, R9, R12 ;  /* 0x0000000903087224 */ /* 0x040fe200078e020c */
[----:B------:R-:W-:Y:S01]  /*0f70*/  IABS R12, R13 ;  /* 0x0000000d000c7213 */ /* 0x000fe20000000000 */
[C---:B------:R-:W-:Y:S01]  /*0f80*/  IMAD R9, R3.reuse, R11, R14 ;  /* 0x0000000b03097224 */ /* 0x040fe200078e020e */
[----:B------:R-:W-:Y:S01]  /*0f90*/  IABS R14, R15 ;  /* 0x0000000f000e7213 */ /* 0x000fe20000000000 */
[----:B------:R-:W-:Y:S01]  /*0fa0*/  @!P2 IMAD.MOV R2, RZ, RZ, -R2 ;  /* 0x000000ffff02a224 */ /* 0x000fe200078e0a02 */
[----:B------:R-:W-:Y:S01]  /*0fb0*/  ISETP.GT.U32.AND P2, PT, R3, R8, PT ;  /* 0x000000080300720c */ /* 0x000fe20003f44070 */
[----:B------:R-:W-:Y:S01]  /*0fc0*/  @!P4 IMAD.IADD R6, R6, 0x1, -R3 ;  /* 0x000000010606c824 */ /* 0x000fe200078e0a03 */
[----:B------:R-:W-:Y:S01]  /*0fd0*/  IABS R22, R21 ;  /* 0x0000001500167213 */ /* 0x000fe20000000000 */
[----:B------:R-:W-:Y:S01]  /*0fe0*/  IMAD.HI.U32 R10, R5, R12, RZ ;  /* 0x0000000c050a7227 */ /* 0x000fe200078e00ff */
[----:B------:R-:W-:-:S02]  /*0ff0*/  @!P0 LOP3.LUT R2, RZ, R152, RZ, 0x33, !PT ;  /* 0x00000098ff028212 */ /* 0x000fc400078e33ff */
[C---:B------:R-:W-:Y:S01]  /*1000*/  ISETP.GT.U32.AND P0, PT, R3.reuse, R9, PT ;  /* 0x000000090300720c */ /* 0x040fe20003f04070 */
[----:B------:R-:W-:Y:S01]  /*1010*/  IMAD.MOV R10, RZ, RZ, -R10 ;  /* 0x000000ffff0a7224 */ /* 0x000fe200078e0a0a */
[----:B------:R-:W-:Y:S01]  /*1020*/  ISETP.GT.U32.AND P5, PT, R3, R6, PT ;  /* 0x000000060300720c */ /* 0x000fe20003fa4070 */
[----:B------:R-:W-:Y:S01]  /*1030*/  IMAD.HI.U32 R11, R5, R14, RZ ;  /* 0x0000000e050b7227 */ /* 0x000fe200078e00ff */
[----:B------:R-:W-:Y:S02]  /*1040*/  IABS R24, R23 ;  /* 0x0000001700187213 */ /* 0x000fe40000000000 */
[----:B------:R-:W-:Y:S01]  /*1050*/  LOP3.LUT R25, R4, 0xc4, RZ, 0xfc, !PT ;  /* 0x000000c404197812 */ /* 0x000fe200078efcff */
[----:B------:R-:W-:Y:S01]  /*1060*/  @!P2 IMAD.IADD R8, R8, 0x1, -R3 ;  /* 0x000000010808a824 */ /* 0x000fe200078e0a03 */
[----:B------:R-:W-:Y:S01]  /*1070*/  ISETP.GE.AND P2, PT, R13, RZ, PT ;  /* 0x000000ff0d00720c */ /* 0x000fe20003f46270 */
[----:B------:R-:W-:Y:S01]  /*1080*/  IMAD R10, R3, R10, R12 ;  /* 0x0000000a030a7224 */ /* 0x000fe200078e020c */
[----:B------:R-:W-:Y:S01]  /*1090*/  LOP3.LUT R27, R4, 0xc0, RZ, 0xfc, !PT ;  /* 0x000000c0041b7812 */ /* 0x000fe200078efcff */
[----:B------:R-:W-:Y:S01]  /*10a0*/  IMAD.HI.U32 R12, R5, R16, RZ ;  /* 0x00000010050c7227 */ /* 0x000fe200078e00ff */
[----:B------:R-:W-:-:S02]  /*10b0*/  ISETP.GT.U32.AND P4, PT, R3, R8, PT ;  /* 0x000000080300720c */ /* 0x000fc40003f84070 */
[C---:B------:R-:W-:Y:S01]  /*10c0*/  LOP3.LUT R28, R4.reuse, 0xb8, RZ, 0xfc, !PT ;  /* 0x000000b8041c7812 */ /* 0x040fe200078efcff */
[--C-:B------:R-:W-:Y:S01]  /*10d0*/  @!P0 IMAD.IADD R9, R9, 0x1, -R3.reuse ;  /* 0x0000000109098824 */ /* 0x100fe200078e0a03 */
[C---:B------:R-:W-:Y:S01]  /*10e0*/  LOP3.LUT R29, R4.reuse, 0xb4, RZ, 0xfc, !PT ;  /* 0x000000b4041d7812 */ /* 0x040fe200078efcff */
[----:B------:R-:W-:Y:S01]  /*10f0*/  IMAD.HI.U32 R13, R5, R18, RZ ;  /* 0x00000012050d7227 */ /* 0x000fe200078e00ff */
[----:B------:R-:W-:Y:S02]  /*1100*/  LOP3.LUT R30, R4, 0xb0, RZ, 0xfc, !PT ;  /* 0x000000b0041e7812 */ /* 0x000fe400078efcff */
[C---:B------:R-:W-:Y:S01]  /*1110*/  ISETP.GT.U32.AND P0, PT, R3.reuse, R9, PT ;  /* 0x000000090300720c */ /* 0x040fe20003f04070 */
[----:B------:R-:W-:Y:S01]  /*1120*/  IMAD.MOV R12, RZ, RZ, -R12 ;  /* 0x000000ffff0c7224 */ /* 0x000fe200078e0a0c */
[----:B------:R-:W-:Y:S01]  /*1130*/  IABS R26, R29 ;  /* 0x0000001d001a7213 */ /* 0x000fe20000000000 */
[----:B------:R-:W-:Y:S01]  /*1140*/  @!P5 IMAD.IADD R6, R6, 0x1, -R3 ;  /* 0x000000010606d824 */ /* 0x000fe200078e0a03 */
[C---:B------:R-:W-:Y:S01]  /*1150*/  ISETP.GT.U32.AND P5, PT, R3.reuse, R10, PT ;  /* 0x0000000a0300720c */ /* 0x040fe20003fa4070 */
[----:B------:R-:W-:Y:S01]  /*1160*/  IMAD.MOV R11, RZ, RZ, -R11 ;  /* 0x000000ffff0b7224 */ /* 0x000fe200078e0a0b */
[C---:B------:R-:W-:Y:S01]  /*1170*/  LOP3.LUT R31, R4.reuse, 0xa4, RZ, 0xfc, !PT ;  /* 0x000000a4041f7812 */ /* 0x040fe200078efcff */
[----:B------:R-:W-:Y:S01]  /*1180*/  IMAD.MOV R13, RZ, RZ, -R13 ;  /* 0x000000ffff0d7224 */ /* 0x000fe200078e0a0d */
[C---:B------:R-:W-:Y:S01]  /*1190*/  LOP3.LUT R33, R4.reuse, 0xa0, RZ, 0xfc, !PT ;  /* 0x000000a004217812 */ /* 0x040fe200078efcff */
[C---:B------:R-:W-:Y:S01]  /*11a0*/  IMAD R12, R3.reuse, R12, R16 ;  /* 0x0000000c030c7224 */ /* 0x040fe200078e0210 */
[----:B------:R-:W-:Y:S01]  /*11b0*/  LOP3.LUT R35, R4, 0x98, RZ, 0xfc, !PT ;  /* 0x0000009804237812 */ /* 0x000fe200078efcff */
[----:B------:R-:W-:Y:S01]  /*11c0*/  IMAD R11, R3, R11, R14 ;  /* 0x0000000b030b7224 */ /* 0x000fe200078e020e */
[----:B------:R-:W-:Y:S01]  /*11d0*/  IABS R32, R33 ;  /* 0x0000002100207213 */ /* 0x000fe20000000000 */
[--C-:B------:R-:W-:Y:S01]  /*11e0*/  @!P4 IMAD.IADD R8, R8, 0x1, -R3.reuse ;  /* 0x000000010808c824 */ /* 0x100fe200078e0a03 */
[----:B------:R-:W-:Y:S01]  /*11f0*/  ISETP.GE.AND P4, PT, R15, RZ, PT ;  /* 0x000000ff0f00720c */ /* 0x000fe20003f86270 */
[----:B------:R-:W-:Y:S01]  /*1200*/  IMAD R13, R3, R13, R18 ;  /* 0x0000000d030d7224 */ /* 0x000fe200078e0212 */
[----:B------:R-:W-:Y:S01]  /*1210*/  LOP3.LUT R15, R4, 0xd8, RZ, 0xfc, !PT ;  /* 0x000000d8040f7812 */ /* 0x000fe200078efcff */
[----:B------:R-:W-:Y:S01]  /*1220*/  @!P0 IMAD.IADD R9, R9, 0x1, -R3 ;  /* 0x0000000109098824 */ /* 0x000fe200078e0a03 */
[C---:B------:R-:W-:Y:S01]  /*1230*/  ISETP.GT.U32.AND P0, PT, R3.reuse, R12, PT ;  /* 0x0000000c0300720c */ /* 0x040fe20003f04070 */
[----:B------:R-:W-:Y:S01]  /*1240*/  @!P1 IMAD.MOV R6, RZ, RZ, -R6 ;  /* 0x000000ffff069224 */ /* 0x000fe200078e0a06 */
[C---:B------:R-:W-:Y:S01]  /*1250*/  ISETP.GT.U32.AND P1, PT, R3.reuse, R11, PT ;  /* 0x0000000b0300720c */ /* 0x040fe20003f24070 */
[----:B------:R-:W-:Y:S01]  /*1260*/  @!P6 IMAD.MOV R9, RZ, RZ, -R9 ;  /* 0x000000ffff09e224 */ /* 0x000fe200078e0a09 */
[----:B------:R-:W-:Y:S01]  /*1270*/  ISETP.GT.U32.AND P6, PT, R3, R13, PT ;  /* 0x0000000d0300720c */ /* 0x000fe20003fc4070 */
[--C-:B------:R-:W-:Y:S01]  /*1280*/  @!P5 IMAD.IADD R10, R10, 0x1, -R3.reuse ;  /* 0x000000010a0ad824 */ /* 0x100fe200078e0a03 */
[----:B------:R-:W-:Y:S01]  /*1290*/  IABS R16, R15 ;  /* 0x0000000f00107213 */ /* 0x000fe20000000000 */
[----:B------:R-:W-:Y:S01]  /*12a0*/  @!P3 IMAD.MOV R8, RZ, RZ, -R8 ;  /* 0x000000ffff08b224 */ /* 0x000fe200078e0a08 */
[----:B------:R-:W-:Y:S01]  /*12b0*/  ISETP.GE.AND P3, PT, R17, RZ, PT ;  /* 0x000000ff1100720c */ /* 0x000fe20003f66270 */
[----:B------:R-:W-:Y:S01]  /*12c0*/  IMAD R2, R2, UR4, RZ ;  /* 0x0000000402027c24 */ /* 0x000fe2000f8e02ff */
[----:B------:R-:W-:Y:S01]  /*12d0*/  LOP3.LUT R17, R4, 0xd4, RZ, 0xfc, !PT ;  /* 0x000000d404117812 */ /* 0x000fe200078efcff */
[----:B------:R-:W-:Y:S01]  /*12e0*/  IMAD.HI.U32 R14, R5, R16, RZ ;  /* 0x00000010050e7227 */ /* 0x000fe200078e00ff */
[----:B------:R-:W-:Y:S01]  /*12f0*/  ISETP.GT.U32.AND P5, PT, R3, R10, PT ;  /* 0x0000000a0300720c */ /* 0x000fe20003fa4070 */
[----:B------:R-:W-:Y:S01]  /*1300*/  UIADD3 UR4, UR12, 0x4000, URZ ;  /* 0x000040000c047890 */ /* 0x000fe2000fffe03f */
[----:B------:R-:W-:Y:S01]  /*1310*/  IABS R18, R17 ;  /* 0x0000001100127213 */ /* 0x000fe20000000000 */
[--C-:B------:R-:W-:Y:S01]  /*1320*/  @!P0 IMAD.IADD R12, R12, 0x1, -R3.reuse ;  /* 0x000000010c0c8824 */ /* 0x100fe200078e0a03 */
[C---:B------:R-:W-:Y:S01]  /*1330*/  LOP3.LUT R37, R4.reuse, 0x94, RZ, 0xfc, !PT ;  /* 0x0000009404257812 */ /* 0x040fe200078efcff */
[----:B------:R-:W-:Y:S01]  /*1340*/  IMAD.MOV R14, RZ, RZ, -R14 ;  /* 0x000000ffff0e7224 */ /* 0x000fe200078e0a0e */
[C---:B------:R-:W-:Y:S01]  /*1350*/  LOP3.LUT R39, R4.reuse, 0x8c, RZ, 0xfc, !PT ;  /* 0x0000008c04277812 */ /* 0x040fe200078efcff */
[--C-:B------:R-:W-:Y:S01]  /*1360*/  @!P1 IMAD.IADD R11, R11, 0x1, -R3.reuse ;  /* 0x000000010b0b9824 */ /* 0x100fe200078e0a03 */
[----:B------:R-:W-:Y:S01]  /*1370*/  ISETP.GE.AND P1, PT, R15, RZ, PT ;  /* 0x000000ff0f00720c */ /* 0x000fe20003f26270 */
[--C-:B------:R-:W-:Y:S01]  /*1380*/  @!P6 IMAD.IADD R13, R13, 0x1, -R3.reuse ;  /* 0x000000010d0de824 */ /* 0x100fe200078e0a03 */
[C---:B------:R-:W-:Y:S01]  /*1390*/  ISETP.GT.U32.AND P6, PT, R3.reuse, R12, PT ;  /* 0x0000000c0300720c */ /* 0x040fe20003fc4070 */
[C---:B------:R-:W-:Y:S01]  /*13a0*/  IMAD R15, R3.reuse, R14, R16 ;  /* 0x0000000e030f7224 */ /* 0x040fe200078e0210 */
[----:B------:R-:W-:Y:S01]  /*13b0*/  ISETP.GT.U32.AND P0, PT, R3, R11, PT ;  /* 0x0000000b0300720c */ /* 0x000fe20003f04070 */
[----:B------:R-:W-:Y:S01]  /*13c0*/  IMAD.HI.U32 R14, R5, R18, RZ ;  /* 0x00000012050e7227 */ /* 0x000fe200078e00ff */
[----:B------:R-:W-:Y:S01]  /*13d0*/  IABS R36, R39 ;  /* 0x0000002700247213 */ /* 0x000fe20000000000 */
[----:B------:R-:W-:Y:S01]  /*13e0*/  USHF.R.U32.HI UR13, URZ, 0x4, UR4 ;  /* 0x000000043f0d7899 */ /* 0x000fe20008011604 */
[C---:B------:R-:W-:Y:S01]  /*13f0*/  LOP3.LUT R38, R4.reuse, 0x90, RZ, 0xfc, !PT ;  /* 0x0000009004267812 */ /* 0x040fe200078efcff */
[----:B------:R-:W-:Y:S01]  /*1400*/  IMAD.MOV R14, RZ, RZ, -R14 ;  /* 0x000000ffff0e7224 */ /* 0x000fe200078e0a0e */
[----:B------:R-:W-:Y:S01]  /*1410*/  LOP3.LUT R45, R4, 0x6c, RZ, 0xfc, !PT ;  /* 0x0000006c042d7812 */ /* 0x000fe200078efcff */
[--C-:B------:R-:W-:Y:S01]  /*1420*/  @!P5 IMAD.IADD R10, R10, 0x1, -R3.reuse ;  /* 0x000000010a0ad824 */ /* 0x100fe200078e0a03 */
[----:B------:R-:W-:Y:S01]  /*1430*/  ISETP.GE.AND P5, PT, R19, RZ, PT ;  /* 0x000000ff1300720c */ /* 0x000fe20003fa6270 */
[C---:B------:R-:W-:Y:S01]  /*1440*/  IMAD R16, R3.reuse, R14, R18 ;  /* 0x0000000e03107224 */ /* 0x040fe200078e0212 */
[----:B------:R-:W-:Y:S01]  /*1450*/  LOP3.LUT R19, R4, 0xd0, RZ, 0xfc, !PT ;  /* 0x000000d004137812 */ /* 0x000fe200078efcff */
[----:B------:R-:W-:Y:S01]  /*1460*/  @!P2 IMAD.MOV R10, RZ, RZ, -R10 ;  /* 0x000000ffff0aa224 */ /* 0x000fe200078e0a0a */
[C---:B------:R-:W-:Y:S01]  /*1470*/  ISETP.GT.U32.AND P2, PT, R3.reuse, R13, PT ;  /* 0x0000000d0300720c */ /* 0x040fe20003f44070 */
[--C-:B------:R-:W-:Y:S01]  /*1480*/  @!P6 IMAD.IADD R12, R12, 0x1, -R3.reuse ;  /* 0x000000010c0ce824 */ /* 0x100fe200078e0a03 */
[----:B------:R-:W-:Y:S01]  /*1490*/  ISETP.GT.U32.AND P6, PT, R3, R16, PT ;  /* 0x000000100300720c */ /* 0x000fe20003fc4070 */
[--C-:B------:R-:W-:Y:S01]  /*14a0*/  @!P0 IMAD.IADD R11, R11, 0x1, -R3.reuse ;  /* 0x000000010b0b8824 */ /* 0x100fe200078e0a03 */
[----:B------:R-:W-:Y:S01]  /*14b0*/  ISETP.GT.U32.AND P0, PT, R3, R15, PT ;  /* 0x0000000f0300720c */ /* 0x000fe20003f04070 */
[C---:B------:R-:W-:Y:S01]  /*14c0*/  IMAD.HI.U32 R18, R5.reuse, R24, RZ ;  /* 0x0000001805127227 */ /* 0x040fe200078e00ff */
[----:B------:R-:W-:Y:S01]  /*14d0*/  IABS R20, R19 ;  /* 0x0000001300147213 */ /* 0x000fe20000000000 */
[----:B------:R-:W-:Y:S01]  /*14e0*/  USGXT.U32 UR13, UR13, 0xe ;  /* 0x0000000e0d0d789a */ /* 0x000fe20008000000 */
[----:B------:R-:W-:Y:S01]  /*14f0*/  IABS R34, R38 ;  /* 0x0000002600227213 */ /* 0x000fe20000000000 */
[----:B------:R-:W-:Y:S01]  /*1500*/  @!P3 IMAD.MOV R12, RZ, RZ, -R12 ;  /* 0x000000ffff0cb224 */ /* 0x000fe200078e0a0c */
[C---:B------:R-:W-:Y:S01]  /*1510*/  LOP3.LUT R47, R4.reuse, 0x68, RZ, 0xfc, !PT ;  /* 0x00000068042f7812 */ /* 0x040fe200078efcff */
[----:B------:R-:W-:Y:S01]  /*1520*/  IMAD.HI.U32 R14, R5, R20, RZ ;  /* 0x00000014050e7227 */ /* 0x000fe200078e00ff */
[C---:B------:R-:W-:Y:S01]  /*1530*/  LOP3.LUT R48, R4.reuse, 0x64, RZ, 0xfc, !PT ;  /* 0x0000006404307812 */ /* 0x040fe200078efcff */
[----:B------:R-:W-:Y:S01]  /*1540*/  UIADD3 UR8, UP0, UR13, 0x80, URZ ;  /* 0x000000800d087890 */ /* 0x000fe2000ff1e03f */
[----:B------:R-:W-:Y:S01]  /*1550*/  LOP3.LUT R49, R4, 0x60, RZ, 0xfc, !PT ;  /* 0x0000006004317812 */ /* 0x000fe200078efcff */
[--C-:B------:R-:W-:Y:S01]  /*1560*/  @!P2 IMAD.IADD R13, R13, 0x1, -R3.reuse ;  /* 0x000000010d0da824 */ /* 0x100fe200078e0a03 */
[----:B------:R-:W-:Y:S01]  /*1570*/  ISETP.GE.AND P2, PT, R17, RZ, PT ;  /* 0x000000ff1100720c */ /* 0x000fe20003f46270 */
[----:B------:R-:W-:Y:S01]  /*1580*/  @!P6 IMAD.IADD R16, R16, 0x1, -R3 ;  /* 0x000000011010e824 */ /* 0x000fe200078e0a03 */
[----:B------:R-:W-:Y:S01]  /*1590*/  IABS R43, R48 ;  /* 0x00000030002b7213 */ /* 0x000fe20000000000 */
[----:B------:R-:W-:Y:S01]  /*15a0*/  IMAD.HI.U32 R17, R5, R22, RZ ;  /* 0x0000001605117227 */ /* 0x000fe200078e00ff */
[----:B------:R-:W-:-:S02]  /*15b0*/  LOP3.LUT R50, R4, 0x58, RZ, 0xfc, !PT ;  /* 0x0000005804327812 */ /* 0x000fc400078efcff */
[----:B------:R-:W-:Y:S01]  /*15c0*/  ISETP.GT.U32.AND P6, PT, R3, R16, PT ;  /* 0x000000100300720c */ /* 0x000fe20003fc4070 */
[----:B------:R-:W-:Y:S01]  /*15d0*/  IMAD.MOV R14, RZ, RZ, -R14 ;  /* 0x000000ffff0e7224 */ /* 0x000fe200078e0a0e */
[----:B------:R-:W-:Y:S01]  /*15e0*/  IABS R46, R50 ;  /* 0x00000032002e7213 */ /* 0x000fe20000000000 */
[----:B------:R-:W-:Y:S01]  /*15f0*/  @!P0 IMAD.IADD R15, R15, 0x1, -R3 ;  /* 0x000000010f0f8824 */ /* 0x000fe200078e0a03 */
[----:B------:R-:W-:Y:S01]  /*1600*/  ISETP.GE.AND P0, PT, R19, RZ, PT ;  /* 0x000000ff1300720c */ /* 0x000fe20003f06270 */
[----:B------:R-:W-:Y:S01]  /*1610*/  IMAD.MOV R19, RZ, RZ, -R17 ;  /* 0x000000ffff137224 */ /* 0x000fe200078e0a11 */
[C---:B------:R-:W-:Y:S01]  /*1620*/  LOP3.LUT R51, R4.reuse, 0x4c, RZ, 0xfc, !PT ;  /* 0x0000004c04337812 */ /* 0x040fe200078efcff */
[C---:B------:R-:W-:Y:S01]  /*1630*/  IMAD R17, R3.reuse, R14, R20 ;  /* 0x0000000e03117224 */ /* 0x040fe200078e0214 */
[----:B------:R-:W-:Y:S01]  /*1640*/  IABS R20, R25 ;  /* 0x0000001900147213 */ /* 0x000fe20000000000 */
[----:B------:R-:W-:Y:S01]  /*1650*/  IMAD.MOV R14, RZ, RZ, -R18 ;  /* 0x000000ffff0e7224 */ /* 0x000fe200078e0a12 */
[----:B------:R-:W-:Y:S01]  /*1660*/  LOP3.LUT R53, R4, 0x48, RZ, 0xfc, !PT ;  /* 0x0000004804357812 */ /* 0x000fe200078efcff */
[C---:B------:R-:W-:Y:S01]  /*1670*/  IMAD R18, R3.reuse, R19, R22 ;  /* 0x0000001303127224 */ /* 0x040fe200078e0216 */
[C---:B------:R-:W-:Y:S01]  /*1680*/  ISETP.GT.U32.AND P3, PT, R3.reuse, R17, PT ;  /* 0x000000110300720c */ /* 0x040fe20003f64070 */
[C---:B------:R-:W-:Y:S01]  /*1690*/  IMAD R19, R3.reuse, R14, R24 ;  /* 0x0000000e03137224 */ /* 0x040fe200078e0218 */
[----:B------:R-:W-:Y:S01]  /*16a0*/  IABS R22, R27 ;  /* 0x0000001b00167213 */ /* 0x000fe20000000000 */
[----:B------:R-:W-:Y:S01]  /*16b0*/  @!P5 IMAD.MOV R13, RZ, RZ, -R13 ;  /* 0x000000ffff0dd224 */ /* 0x000fe200078e0a0d */
[C---:B------:R-:W-:Y:S01]  /*16c0*/  ISETP.GT.U32.AND P5, PT, R3.reuse, R18, PT ;  /* 0x000000120300720c */ /* 0x040fe20003fa4070 */
[----:B------:R-:W-:Y:S01]  /*16d0*/  @!P4 IMAD.MOV R11, RZ, RZ, -R11 ;  /* 0x000000ffff0bc224 */ /* 0x000fe200078e0a0b */
[C---:B------:R-:W-:Y:S01]  /*16e0*/  ISETP.GT.U32.AND P4, PT, R3.reuse, R15, PT ;  /* 0x0000000f0300720c */ /* 0x040fe20003f84070 */
[----:B------:R-:W-:Y:S01]  /*16f0*/  @!P6 IMAD.IADD R16, R16, 0x1, -R3 ;  /* 0x000000011010e824 */ /* 0x000fe200078e0a03 */
[----:B------:R-:W-:Y:S01]  /*1700*/  ISETP.GT.U32.AND P6, PT, R3, R19, PT ;  /* 0x000000130300720c */ /* 0x000fe20003fc4070 */
[----:B------:R-:W-:Y:S01]  /*1710*/  IMAD.HI.U32 R14, R5, R20, RZ ;  /* 0x00000014050e7227 */ /* 0x000fe200078e00ff */
[----:B------:R-:W-:-:S02]  /*1720*/  IABS R24, R28 ;  /* 0x0000001c00187213 */ /* 0x000fc40000000000 */
[----:B------:R-:W-:Y:S01]  /*1730*/  LOP3.LUT R54, R4, 0x44, RZ, 0xfc, !PT ;  /* 0x0000004404367812 */ /* 0x000fe200078efcff */
[--C-:B------:R-:W-:Y:S01]  /*1740*/  @!P3 IMAD.IADD R17, R17, 0x1, -R3.reuse ;  /* 0x000000011111b824 */ /* 0x100fe200078e0a03 */
[----:B------:R-:W-:Y:S01]  /*1750*/  ISETP.GE.AND P3, PT, R23, RZ, PT ;  /* 0x000000ff1700720c */ /* 0x000fe20003f66270 */
[----:B------:R-:W-:Y:S01]  /*1760*/  @!P2 IMAD.MOV R16, RZ, RZ, -R16 ;  /* 0x000000ffff10a224 */ /* 0x000fe200078e0a10 */
[----:B------:R-:W-:Y:S01]  /*1770*/  IABS R23, R30 ;  /* 0x0000001e00177213 */ /* 0x000fe20000000000 */
[--C-:B------:R-:W-:Y:S01]  /*1780*/  @!P5 IMAD.IADD R18, R18, 0x1, -R3.reuse ;  /* 0x000000011212d824 */ /* 0x100fe200078e0a03 */
[----:B------:R-:W-:Y:S01]  /*1790*/  ISETP.GT.U32.AND P5, PT, R3, R17, PT ;  /* 0x000000110300720c */ /* 0x000fe20003fa4070 */
[--C-:B------:R-:W-:Y:S01]  /*17a0*/  @!P4 IMAD.IADD R15, R15, 0x1, -R3.reuse ;  /* 0x000000010f0fc824 */ /* 0x100fe200078e0a03 */
[----:B------:R-:W-:Y:S01]  /*17b0*/  ISETP.GE.AND P4, PT, R21, RZ, PT ;  /* 0x000000ff1500720c */ /* 0x000fe20003f86270 */
[----:B------:R-:W-:Y:S01]  /*17c0*/  @!P6 IMAD.IADD R19, R19, 0x1, -R3 ;  /* 0x000000011313e824 */ /* 0x000fe200078e0a03 */
[----:B------:R-:W-:Y:S01]  /*17d0*/  ISETP.GT.U32.AND P6, PT, R3, R18, PT ;  /* 0x000000120300720c */ /* 0x000fe20003fc4070 */
[----:B------:R-:W-:Y:S01]  /*17e0*/  IMAD.MOV R21, RZ, RZ, -R14 ;  /* 0x000000ffff157224 */ /* 0x000fe200078e0a0e */
[C---:B------:R-:W-:Y:S01]  /*17f0*/  LOP3.LUT R55, R4.reuse, 0x40, RZ, 0xfc, !PT ;  /* 0x0000004004377812 */ /* 0x040fe200078efcff */
[----:B------:R-:W-:Y:S01]  /*1800*/  IMAD.HI.U32 R14, R5, R22, RZ ;  /* 0x00000016050e7227 */ /* 0x000fe200078e00ff */
[----:B------:R-:W-:-:S02]  /*1810*/  LOP3.LUT R57, R4, 0x24, RZ, 0xfc, !PT ;  /* 0x0000002404397812 */ /* 0x000fc400078efcff */
[----:B------:R-:W-:Y:S01]  /*1820*/  IABS R52, R55 ;  /* 0x0000003700347213 */ /* 0x000fe20000000000 */
[----:B------:R-:W-:Y:S01]  /*1830*/  IMAD R20, R3, R21, R20 ;  /* 0x0000001503147224 */ /* 0x000fe200078e0214 */
[----:B------:R-:W-:Y:S01]  /*1840*/  IABS R66, R57 ;  /* 0x0000003900427213 */ /* 0x000fe20000000000 */
[----:B------:R-:W-:Y:S01]  /*1850*/  IMAD.MOV R14, RZ, RZ, -R14 ;  /* 0x000000ffff0e7224 */ /* 0x000fe200078e0a0e */
[----:B------:R-:W-:Y:S01]  /*1860*/  LOP3.LUT R59, R4, 0x20, RZ, 0xfc, !PT ;  /* 0x00000020043b7812 */ /* 0x000fe200078efcff */
[--C-:B------:R-:W-:Y:S01]  /*1870*/  @!P5 IMAD.IADD R17, R17, 0x1, -R3.reuse ;  /* 0x000000011111d824 */ /* 0x100fe200078e0a03 */
[C---:B------:R-:W-:Y:S01]  /*1880*/  ISETP.GT.U32.AND P5, PT, R3.reuse, R20, PT ;  /* 0x000000140300720c */ /* 0x040fe20003fa4070 */
[----:B------:R-:W-:Y:S01]  /*1890*/  IMAD R21, R3, R14, R22 ;  /* 0x0000000e03157224 */ /* 0x000fe200078e0216 */
[----:B------:R-:W-:Y:S01]  /*18a0*/  IABS R70, R59 ;  /* 0x0000003b00467213 */ /* 0x000fe20000000000 */
[----:B------:R-:W-:Y:S01]  /*18b0*/  @!P6 IMAD.IADD R18, R18, 0x1, -R3 ;  /* 0x000000011212e824 */ /* 0x000fe200078e0a03 */
[----:B------:R-:W-:Y:S01]  /*18c0*/  LOP3.LUT R63, R4, 0x4, RZ, 0xfc, !PT ;  /* 0x00000004043f7812 */ /* 0x000fe200078efcff */
[----:B------:R-:W-:Y:S01]  /*18d0*/  IMAD.HI.U32 R14, R5, R24, RZ ;  /* 0x00000018050e7227 */ /* 0x000fe200078e00ff */
[----:B------:R-:W-:-:S02]  /*18e0*/  ISETP.GT.U32.AND P6, PT, R3, R21, PT ;  /* 0x000000150300720c */ /* 0x000fc40003fc4070 */
[----:B------:R-:W-:Y:S01]  /*18f0*/  IABS R94, R63 ;  /* 0x0000003f005e7213 */ /* 0x000fe20000000000 */
[----:B------:R-:W-:Y:S01]  /*1900*/  IMAD.MOV R22, RZ, RZ, -R14 ;  /* 0x000000ffff167224 */ /* 0x000fe200078e0a0e */
[----:B------:R-:W-:Y:S01]  /*1910*/  IABS R98, R4 ;  /* 0x0000000400627213 */ /* 0x000fe20000000000 */
[----:B------:R-:W-:Y:S01]  /*1920*/  IMAD.HI.U32 R14, R5, R26, RZ ;  /* 0x0000001a050e7227 */ /* 0x000fe200078e00ff */
[----:B------:R-:W-:-:S03]  /*1930*/  SHF.R.S32.HI R196, RZ, 0x5, R196 ;  /* 0x00000005ffc47819 */ /* 0x000fc600000114c4 */
        /* <DEDUP_REMOVED lines=8> */
[----:B------:R-:W-:Y:S01]  /*19c0*/  IMAD.MOV.U32 R24, RZ, RZ, R23 ;  /* 0x000000ffff187224 */ /* 0x000fe200078e0017 */
[----:B------:R-:W-:Y:S01]  /*19d0*/  ISETP.GT.U32.AND P2, PT, R3, R22, PT ;  /* 0x000000160300720c */ /* 0x000fe20003f44070 */
[----:B------:R-:W-:-:S02]  /*19e0*/  IMAD.MOV R23, RZ, RZ, -R14 ;  /* 0x000000ffff177224 */ /* 0x000fc400078e0a0e */
[----:B------:R-:W-:Y:S01]  /*19f0*/  @!P0 IMAD.MOV R17, RZ, RZ, -R17 ;  /* 0x000000ffff118224 */ /* 0x000fe200078e0a11 */
[C---:B------:R-:W-:Y:S01]  /*1a00*/  ISETP.GT.U32.AND P0, PT, R3.reuse, R21, PT ;  /* 0x000000150300720c */ /* 0x040fe20003f04070 */
[----:B------:R-:W-:Y:S02]  /*1a10*/  IMAD R23, R3, R23, R26 ;  /* 0x0000001703177224 */ /* 0x000fe400078e021a */
[----:B------:R-:W-:-:S04]  /*1a20*/  IMAD.HI.U32 R14, R5, R24, RZ ;  /* 0x00000018050e7227 */ /* 0x000fc800078e00ff */
[--C-:B------:R-:W-:Y:S01]  /*1a30*/  @!P6 IMAD.IADD R20, R20, 0x1, -R3.reuse ;  /* 0x000000011414e824 */ /* 0x100fe200078e0a03 */
[----:B------:R-:W-:Y:S01]  /*1a40*/  ISETP.GT.U32.AND P6, PT, R3, R23, PT ;  /* 0x000000170300720c */ /* 0x000fe20003fc4070 */
[--C-:B------:R-:W-:Y:S01]  /*1a50*/  @!P1 IMAD.IADD R19, R19, 0x1, -R3.reuse ;  /* 0x0000000113139824 */ /* 0x100fe200078e0a03 */
[----:B------:R-:W-:Y:S01]  /*1a60*/  ISETP.GE.AND P1, PT, R25, RZ, PT ;  /* 0x000000ff1900720c */ /* 0x000fe20003f26270 */
[--C-:B------:R-:W-:Y:S01]  /*1a70*/  @!P2 IMAD.IADD R22, R22, 0x1, -R3.reuse ;  /* 0x000000011616a824 */ /* 0x100fe200078e0a03 */
[----:B------:R-:W-:Y:S01]  /*1a80*/  LOP3.LUT R25, R4, 0xac, RZ, 0xfc, !PT ;  /* 0x000000ac04197812 */ /* 0x000fe200078efcff */
[----:B------:R-:W-:Y:S02]  /*1a90*/  IMAD.MOV R14, RZ, RZ, -R14 ;  /* 0x000000ffff0e7224 */ /* 0x000fe400078e0a0e */
[----:B------:R-:W-:Y:S01]  /*1aa0*/  @!P0 IMAD.IADD R21, R21, 0x1, -R3 ;  /* 0x0000000115158824 */ /* 0x000fe200078e0a03 */
[----:B------:R-:W-:Y:S01]  /*1ab0*/  IABS R26, R25 ;  /* 0x00000019001a7213 */ /* 0x000fe20000000000 */
[----:B------:R-:W-:Y:S01]  /*1ac0*/  IMAD R24, R3, R14, R24 ;  /* 0x0000000e03187224 */ /* 0x000fe200078e0218 */
[----:B------:R-:W-:Y:S01]  /*1ad0*/  ISETP.GE.AND P2, PT, R25, RZ, PT ;  /* 0x000000ff1900720c */ /* 0x000fe20003f46270 */
[----:B------:R-:W-:Y:S01]  /*1ae0*/  @!P5 IMAD.MOV R21, RZ, RZ, -R21 ;  /* 0x000000ffff15d224 */ /* 0x000fe200078e0a15 */
[----:B------:R-:W-:Y:S01]  /*1af0*/  ISETP.GE.AND P0, PT, R30, RZ, PT ;  /* 0x000000ff1e00720c */ /* 0x000fe20003f06270 */
[----:B------:R-:W-:Y:S01]  /*1b00*/  @!P6 IMAD.IADD R23, R23, 0x1, -R3 ;  /* 0x000000011717e824 */ /* 0x000fe200078e0a03 */
[----:B------:R-:W-:Y:S01]  /*1b10*/  ISETP.GT.U32.AND P6, PT, R3, R22, PT ;  /* 0x000000160300720c */ /* 0x000fe20003fc4070 */
[----:B------:R-:W-:Y:S01]  /*1b20*/  IMAD.HI.U32 R14, R5, R26, RZ ;  /* 0x0000001a050e7227 */ /* 0x000fe200078e00ff */
[----:B------:R-:W-:-:S02]  /*1b30*/  ISETP.GT.U32.AND P5, PT, R3, R24, PT ;  /* 0x000000180300720c */ /* 0x000fc40003fa4070 */
[----:B------:R-:W-:Y:S01]  /*1b40*/  IABS R30, R31 ;  /* 0x0000001f001e7213 */ /* 0x000fe20000000000 */
[----:B------:R-:W-:Y:S02]  /*1b50*/  IMAD.MOV R14, RZ, RZ, -R14 ;  /* 0x000000ffff0e7224 */ /* 0x000fe400078e0a0e */
[----:B------:R-:W-:Y:S01]  /*1b60*/  @!P4 IMAD.MOV R18, RZ, RZ, -R18 ;  /* 0x000000ffff12c224 */ /* 0x000fe200078e0a12 */
[----:B------:R-:W-:Y:S01]  /*1b70*/  ISETP.GE.AND P4, PT, R28, RZ, PT ;  /* 0x000000ff1c00720c */ /* 0x000fe20003f86270 */
[C---:B------:R-:W-:Y:S01]  /*1b80*/  IMAD R25, R3.reuse, R14, R26 ;  /* 0x0000000e03197224 */ /* 0x040fe200078e021a */
[----:B------:R-:W-:Y:S01]  /*1b90*/  IABS R28, R27 ;  /* 0x0000001b001c7213 */ /* 0x000fe20000000000 */
[----:B------:R-:W-:Y:S01]  /*1ba0*/  @!P1 IMAD.MOV R20, RZ, RZ, -R20 ;  /* 0x000000ffff149224 */ /* 0x000fe200078e0a14 */
[C---:B------:R-:W-:Y:S01]  /*1bb0*/  ISETP.GT.U32.AND P1, PT, R3.reuse, R23, PT ;  /* 0x000000170300720c */ /* 0x040fe20003f24070 */
[----:B------:R-:W-:Y:S01]  /*1bc0*/  @!P6 IMAD.IADD R22, R22, 0x1, -R3 ;  /* 0x000000011616e824 */ /* 0x000fe200078e0a03 */
[----:B------:R-:W-:Y:S01]  /*1bd0*/  ISETP.GT.U32.AND P6, PT, R3, R25, PT ;  /* 0x000000190300720c */ /* 0x000fe20003fc4070 */
[----:B------:R-:W-:Y:S01]  /*1be0*/  @!P3 IMAD.MOV R19, RZ, RZ, -R19 ;  /* 0x000000ffff13b224 */ /* 0x000fe200078e0a13 */
[----:B------:R-:W-:Y:S01]  /*1bf0*/  ISETP.GE.AND P3, PT, R29, RZ, PT ;  /* 0x000000ff1d00720c */ /* 0x000fe20003f66270 */
[----:B------:R-:W-:Y:S01]  /*1c00*/  @!P5 IMAD.IADD R24, R24, 0x1, -R3 ;  /* 0x000000011818d824 */ /* 0x000fe200078e0a03 */
[----:B------:R-:W-:Y:S01]  /*1c10*/  ISETP.GE.AND P5, PT, R31, RZ, PT ;  /* 0x000000ff1f00720c */ /* 0x000fe20003fa6270 */
[----:B------:R-:W-:-:S04]  /*1c20*/  IMAD.HI.U32 R14, R5, R28, RZ ;  /* 0x0000001c050e7227 */ /* 0x000fc800078e00ff */
[----:B------:R-:W-:Y:S01]  /*1c30*/  @!P4 IMAD.MOV R22, RZ, RZ, -R22 ;  /* 0x000000ffff16c224 */ /* 0x000fe200078e0a16 */
[----:B------:R-:W-:Y:S01]  /*1c40*/  ISETP.GT.U32.AND P4, PT, R3, R24, PT ;  /* 0x000000180300720c */ /* 0x000fe20003f84070 */
[--C-:B------:R-:W-:Y:S01]  /*1c50*/  @!P1 IMAD.IADD R23, R23, 0x1, -R3.reuse ;  /* 0x0000000117179824 */ /* 0x100fe200078e0a03 */
[----:B------:R-:W-:Y:S01]  /*1c60*/  ISETP.GE.AND P1, PT, R27, RZ, PT ;  /* 0x000000ff1b00720c */ /* 0x000fe20003f26270 */
[----:B------:R-:W-:Y:S02]  /*1c70*/  @!P6 IMAD.IADD R25, R25, 0x1, -R3 ;  /* 0x000000011919e824 */ /* 0x000fe400078e0a03 */
[----:B------:R-:W-:-:S03]  /*1c80*/  IMAD.HI.U32 R26, R5, R30, RZ ;  /* 0x0000001e051a7227 */ /* 0x000fc600078e00ff */
[----:B------:R-:W-:Y:S01]  /*1c90*/  ISETP.GT.U32.AND P6, PT, R3, R25, PT ;  /* 0x000000190300720c */ /* 0x000fe20003fc4070 */
[----:B------:R-:W-:Y:S02]  /*1ca0*/  IMAD.MOV R27, RZ, RZ, -R14 ;  /* 0x000000ffff1b7224 */ /* 0x000fe400078e0a0e */
[----:B------:R-:W-:Y:S02]  /*1cb0*/  IMAD.MOV R29, RZ, RZ, -R26 ;  /* 0x000000ffff1d7224 */ /* 0x000fe400078e0a1a */
[----:B------:R-:W-:-:S04]  /*1cc0*/  IMAD.HI.U32 R14, R5, R32, RZ ;  /* 0x00000020050e7227 */ /* 0x000fc800078e00ff */
[C---:B------:R-:W-:Y:S02]  /*1cd0*/  IMAD R26, R3.reuse, R27, R28 ;  /* 0x0000001b031a7224 */ /* 0x040fe400078e021c */
[----:B------:R-:W-:Y:S02]  /*1ce0*/  IMAD.MOV R14, RZ, RZ, -R14 ;  /* 0x000000ffff0e7224 */ /* 0x000fe400078e0a0e */
[C---:B------:R-:W-:Y:S01]  /*1cf0*/  IMAD R27, R3.reuse, R29, R30 ;  /* 0x0000001d031b7224 */ /* 0x040fe200078e021e */
[----:B------:R-:W-:Y:S01]  /*1d00*/  IABS R30, R35 ;  /* 0x00000023001e7213 */ /* 0x000fe20000000000 */
[----:B------:R-:W-:Y:S01]  /*1d10*/  @!P3 IMAD.MOV R23, RZ, RZ, -R23 ;  /* 0x000000ffff17b224 */ /* 0x000fe200078e0a17 */
[C---:B------:R-:W-:Y:S01]  /*1d20*/  ISETP.GT.U32.AND P3, PT, R3.reuse, R26, PT ;  /* 0x0000001a0300720c */ /* 0x040fe20003f64070 */
[C---:B------:R-:W-:Y:S01]  /*1d30*/  IMAD R28, R3.reuse, R14, R32 ;  /* 0x0000000e031c7224 */ /* 0x040fe200078e0220 */
[----:B------:R-:W-:Y:S01]  /*1d40*/  IABS R32, R37 ;  /* 0x0000002500207213 */ /* 0x000fe20000000000 */
[--C-:B------:R-:W-:Y:S01]  /*1d50*/  @!P4 IMAD.IADD R24, R24, 0x1, -R3.reuse ;  /* 0x000000011818c824 */ /* 0x100fe200078e0a03 */
[----:B------:R-:W-:Y:S01]  /*1d60*/  ISETP.GT.U32.AND P4, PT, R3, R27, PT ;  /* 0x0000001b0300720c */ /* 0x000fe20003f84070 */
[----:B------:R-:W-:Y:S01]  /*1d70*/  @!P6 IMAD.IADD R25, R25, 0x1, -R3 ;  /* 0x000000011919e824 */ /* 0x000fe200078e0a03 */
[----:B------:R-:W-:Y:S01]  /*1d80*/  ISETP.GT.U32.AND P6, PT, R3, R28, PT ;  /* 0x0000001c0300720c */ /* 0x000fe20003fc4070 */
[----:B------:R-:W-:-:S04]  /*1d90*/  IMAD.HI.U32 R14, R5, R30, RZ ;  /* 0x0000001e050e7227 */ /* 0x000fc800078e00ff */
[----:B------:R-:W-:-:S04]  /*1da0*/  IMAD.HI.U32 R29, R5, R32, RZ ;  /* 0x00000020051d7227 */ /* 0x000fc800078e00ff */
[--C-:B------:R-:W-:Y:S01]  /*1db0*/  @!P3 IMAD.IADD R26, R26, 0x1, -R3.reuse ;  /* 0x000000011a1ab824 */ /* 0x100fe200078e0a03 */
[----:B------:R-:W-:Y:S01]  /*1dc0*/  ISETP.GE.AND P3, PT, R33, RZ, PT ;  /* 0x000000ff2100720c */ /* 0x000fe20003f66270 */
[--C-:B------:R-:W-:Y:S02]  /*1dd0*/  @!P4 IMAD.IADD R27, R27, 0x1, -R3.reuse ;  /* 0x000000011b1bc824 */ /* 0x100fe400078e0a03 */
[----:B------:R-:W-:Y:S01]  /*1de0*/  @!P6 IMAD.IADD R28, R28, 0x1, -R3 ;  /* 0x000000011c1ce824 */ /* 0x000fe200078e0a03 */
[C---:B------:R-:W-:Y:S01]  /*1df0*/  ISETP.GT.U32.AND P4, PT, R3.reuse, R26, PT ;  /* 0x0000001a0300720c */ /* 0x040fe20003f84070 */
[----:B------:R-:W-:Y:S01]  /*1e00*/  IMAD.MOV R14, RZ, RZ, -R14 ;  /* 0x000000ffff0e7224 */ /* 0x000fe200078e0a0e */
[C---:B------:R-:W-:Y:S01]  /*1e10*/  ISETP.GT.U32.AND P6, PT, R3.reuse, R27, PT ;  /* 0x0000001b0300720c */ /* 0x040fe20003fc4070 */
[----:B------:R-:W-:Y:S02]  /*1e20*/  IMAD.MOV R31, RZ, RZ, -R29 ;  /* 0x000000ffff1f7224 */ /* 0x000fe400078e0a1d */
[----:B------:R-:W-:-:S02]  /*1e30*/  IMAD R29, R3, R14, R30 ;  /* 0x0000000e031d7224 */ /* 0x000fc400078e021e */
[----:B------:R-:W-:Y:S02]  /*1e40*/  IMAD R30, R3, R31, R32 ;  /* 0x0000001f031e7224 */ /* 0x000fe400078e0220 */
[----:B------:R-:W-:-:S04]  /*1e50*/  IMAD.HI.U32 R31, R5, R36, RZ ;  /* 0x00000024051f7227 */ /* 0x000fc800078e00ff */
[--C-:B------:R-:W-:Y:S01]  /*1e60*/  @!P4 IMAD.IADD R26, R26, 0x1, -R3.reuse ;  /* 0x000000011a1ac824 */ /* 0x100fe200078e0a03 */
[----:B------:R-:W-:Y:S01]  /*1e70*/  ISETP.GT.U32.AND P4, PT, R3, R29, PT ;  /* 0x0000001d0300720c */ /* 0x000fe20003f84070 */
[----:B------:R-:W-:Y:S01]  /*1e80*/  @!P6 IMAD.IADD R27, R27, 0x1, -R3 ;  /* 0x000000011b1be824 */ /* 0x000fe200078e0a03 */
[C---:B------:R-:W-:Y:S01]  /*1e90*/  ISETP.GT.U32.AND P6, PT, R3.reuse, R30, PT ;  /* 0x0000001e0300720c */ /* 0x040fe20003fc4070 */
[----:B------:R-:W-:Y:S02]  /*1ea0*/  IMAD.MOV R32, RZ, RZ, -R31 ;  /* 0x000000ffff207224 */ /* 0x000fe400078e0a1f */
[----:B------:R-:W-:Y:S01]  /*1eb0*/  @!P0 IMAD.MOV R24, RZ, RZ, -R24 ;  /* 0x000000ffff188224 */ /* 0x000fe200078e0a18 */
[----:B------:R-:W-:Y:S01]  /*1ec0*/  ISETP.GT.U32.AND P0, PT, R3, R28, PT ;  /* 0x0000001c0300720c */ /* 0x000fe20003f04070 */
[----:B------:R-:W-:Y:S01]  /*1ed0*/  @!P2 IMAD.MOV R25, RZ, RZ, -R25 ;  /* 0x000000ffff19a224 */ /* 0x000fe200078e0a19 */
[----:B------:R-:W-:Y:S01]  /*1ee0*/  ISETP.GE.AND P2, PT, R35, RZ, PT ;  /* 0x000000ff2300720c */ /* 0x000fe20003f46270 */
[----:B------:R-:W-:Y:S01]  /*1ef0*/  IMAD R32, R3, R32, R36 ;  /* 0x0000002003207224 */ /* 0x000fe200078e0224 */
[----:B------:R-:W-:Y:S01]  /*1f00*/  LOP3.LUT R35, R4, 0x88, RZ, 0xfc, !PT ;  /* 0x0000008804237812 */ /* 0x000fe200078efcff */
[----:B------:R-:W-:-:S03]  /*1f10*/  IMAD.HI.U32 R14, R5, R34, RZ ;  /* 0x00000022050e7227 */ /* 0x000fc600078e00ff */
[----:B------:R-:W-:Y:S01]  /*1f20*/  IABS R33, R35 ;  /* 0x0000002300217213 */ /* 0x000fe20000000000 */
[--C-:B------:R-:W-:Y:S02]  /*1f30*/  @!P4 IMAD.IADD R29, R29, 0x1, -R3.reuse ;  /* 0x000000011d1dc824 */ /* 0x100fe400078e0a03 */
[----:B------:R-:W-:Y:S02]  /*1f40*/  @!P6 IMAD.IADD R30, R30, 0x1, -R3 ;  /* 0x000000011e1ee824 */ /* 0x000fe400078e0a03 */
[----:B------:R-:W-:Y:S01]  /*1f50*/  @!P5 IMAD.MOV R27, RZ, RZ, -R27 ;  /* 0x000000ffff1bd224 */ /* 0x000fe200078e0a1b */
[C---:B------:R-:W-:Y:S01]  /*1f60*/  ISETP.GT.U32.AND P6, PT, R3.reuse, R29, PT ;  /* 0x0000001d0300720c */ /* 0x040fe20003fc4070 */
[----:B------:R-:W-:Y:S01]  /*1f70*/  IMAD.MOV R14, RZ, RZ, -R14 ;  /* 0x000000ffff0e7224 */ /* 0x000fe200078e0a0e */
[----:B------:R-:W-:Y:S01]  /*1f80*/  ISETP.GT.U32.AND P5, PT, R3, R32, PT ;  /* 0x000000200300720c */ /* 0x000fe20003fa4070 */
[----:B------:R-:W-:Y:S01]  /*1f90*/  @!P0 IMAD.IADD R28, R28, 0x1, -R3 ;  /* 0x000000011c1c8824 */ /* 0x000fe200078e0a03 */
[----:B------:R-:W-:Y:S01]  /*1fa0*/  ISETP.GE.AND P0, PT, R37, RZ, PT ;  /* 0x000000ff2500720c */ /* 0x000fe20003f06270 */
[----:B------:R-:W-:Y:S01]  /*1fb0*/  IMAD R31, R3, R14, R34 ;  /* 0x0000000e031f7224 */ /* 0x000fe200078e0222 */
[----:B------:R-:W-:Y:S01]  /*1fc0*/  LOP3.LUT R37, R4, 0x84, RZ, 0xfc, !PT ;  /* 0x0000008404257812 */ /* 0x000fe200078efcff */
[----:B------:R-:W-:-:S02]  /*1fd0*/  IMAD.MOV.U32 R34, RZ, RZ, R33 ;  /* 0x000000ffff227224 */ /* 0x000fc400078e0021 */
[----:B------:R-:W-:Y:S01]  /*1fe0*/  @!P1 IMAD.MOV R26, RZ, RZ, -R26 ;  /* 0x000000ffff1a9224 */ /* 0x000fe200078e0a1a */
[----:B------:R-:W-:Y:S01]  /*1ff0*/  ISETP.GT.U32.AND P1, PT, R3, R30, PT ;  /* 0x0000001e0300720c */ /* 0x000fe20003f24070 */
[----:B------:R-:W-:Y:S01]  /*2000*/  IMAD.HI.U32 R14, R5, R34, RZ ;  /* 0x00000022050e7227 */ /* 0x000fe200078e00ff */
[----:B------:R-:W-:Y:S02]  /*2010*/  IABS R36, R37 ;  /* 0x0000002500247213 */ /* 0x000fe40000000000 */
[----:B------:R-:W-:Y:S01]  /*2020*/  ISETP.GT.U32.AND P4, PT, R3, R31, PT ;  /* 0x0000001f0300720c */ /* 0x000fe20003f84070 */
[--C-:B------:R-:W-:Y:S01]  /*2030*/  @!P6 IMAD.IADD R29, R29, 0x1, -R3.reuse ;  /* 0x000000011d1de824 */ /* 0x100fe200078e0a03 */
[----:B------:R-:W-:Y:S01]  /*2040*/  ISETP.GE.AND P6, PT, R39, RZ, PT ;  /* 0x000000ff2700720c */ /* 0x000fe20003fc6270 */
[----:B------:R-:W-:Y:S01]  /*2050*/  @!P5 IMAD.IADD R32, R32, 0x1, -R3 ;  /* 0x000000012020d824 */ /* 0x000fe200078e0a03 */
[----:B------:R-:W-:Y:S01]  /*2060*/  ISETP.GE.AND P5, PT, R35, RZ, PT ;  /* 0x000000ff2300720c */ /* 0x000fe20003fa6270 */
[----:B------:R-:W-:Y:S01]  /*2070*/  IMAD.MOV R14, RZ, RZ, -R14 ;  /* 0x000000ffff0e7224 */ /* 0x000fe200078e0a0e */
[----:B------:R-:W-:Y:S01]  /*2080*/  LOP3.LUT R35, R4, 0x78, RZ, 0xfc, !PT ;  /* 0x0000007804237812 */ /* 0x000fe200078efcff */
[----:B------:R-:W-:Y:S01]  /*2090*/  @!P2 IMAD.MOV R29, RZ, RZ, -R29 ;  /* 0x000000ffff1da224 */ /* 0x000fe200078e0a1d */
[C---:B------:R-:W-:Y:S01]  /*20a0*/  ISETP.GT.U32.AND P2, PT, R3.reuse, R32, PT ;  /* 0x000000200300720c */ /* 0x040fe20003f44070 */
[----:B------:R-:W-:Y:S01]  /*20b0*/  IMAD R33, R3, R14, R34 ;  /* 0x0000000e03217224 */ /* 0x000fe200078e0222 */
[----:B------:R-:W-:Y:S01]  /*20c0*/  IABS R40, R35 ;  /* 0x0000002300287213 */ /* 0x000fe20000000000 */
[----:B------:R-:W-:-:S04]  /*20d0*/  IMAD.HI.U32 R14, R5, R36, RZ ;  /* 0x00000024050e7227 */ /* 0x000fc800078e00ff */
[----:B------:R-:W-:Y:S02]  /*20e0*/  IMAD.MOV R14, RZ, RZ, -R14 ;  /* 0x000000ffff0e7224 */ /* 0x000fe400078e0a0e */
[--C-:B------:R-:W-:Y:S01]  /*20f0*/  @!P1 IMAD.IADD R30, R30, 0x1, -R3.reuse ;  /* 0x000000011e1e9824 */ /* 0x100fe200078e0a03 */
[C---:B------:R-:W-:Y:S01]  /*2100*/  ISETP.GT.U32.AND P1, PT, R3.reuse, R33, PT ;  /* 0x000000210300720c */ /* 0x040fe20003f24070 */
[----:B------:R-:W-:Y:S01]  /*2110*/  IMAD R34, R3, R14, R36 ;  /* 0x0000000e03227224 */ /* 0x000fe200078e0224 */
[C---:B------:R-:W-:Y:S01]  /*2120*/  LOP3.LUT R14, R4.reuse, 0x80, RZ, 0xfc, !PT ;  /* 0x00000080040e7812 */ /* 0x040fe200078efcff */
[--C-:B------:R-:W-:Y:S01]  /*2130*/  @!P4 IMAD.IADD R31, R31, 0x1, -R3.reuse ;  /* 0x000000011f1fc824 */ /* 0x100fe200078e0a03 */
[----:B------:R-:W-:Y:S01]  /*2140*/  LOP3.LUT R36, R4, 0x74, RZ, 0xfc, !PT ;  /* 0x0000007404247812 */ /* 0x000fe200078efcff */
[--C-:B------:R-:W-:Y:S01]  /*2150*/  @!P2 IMAD.IADD R32, R32, 0x1, -R3.reuse ;  /* 0x000000012020a824 */ /* 0x100fe200078e0a03 */
[C---:B------:R-:W-:Y:S01]  /*2160*/  ISETP.GT.U32.AND P2, PT, R3.reuse, R34, PT ;  /* 0x000000220300720c */ /* 0x040fe20003f44070 */
[----:B------:R-:W-:Y:S01]  /*2170*/  @!P3 IMAD.MOV R28, RZ, RZ, -R28 ;  /* 0x000000ffff1cb224 */ /* 0x000fe200078e0a1c */
[----:B------:R-:W-:Y:S01]  /*2180*/  ISETP.GT.U32.AND P4, PT, R3, R31, PT ;  /* 0x0000001f0300720c */ /* 0x000fe20003f84070 */
[----:B------:R-:W-:Y:S01]  /*2190*/  @!P0 IMAD.MOV R30, RZ, RZ, -R30 ;  /* 0x000000ffff1e8224 */ /* 0x000fe200078e0a1e */
[----:B------:R-:W-:Y:S01]  /*21a0*/  ISETP.GE.AND P3, PT, R38, RZ, PT ;  /* 0x000000ff2600720c */ /* 0x000fe20003f66270 */
[----:B------:R-:W-:Y:S01]  /*21b0*/  @!P6 IMAD.MOV R32, RZ, RZ, -R32 ;  /* 0x000000ffff20e224 */ /* 0x000fe200078e0a20 */
[----:B------:R-:W-:Y:S01]  /*21c0*/  IABS R38, R14 ;  /* 0x0000000e00267213 */ /* 0x000fe20000000000 */
[----:B------:R-:W-:Y:S01]  /*21d0*/  @!P1 IMAD.IADD R33, R33, 0x1, -R3 ;  /* 0x0000000121219824 */ /* 0x000fe200078e0a03 */
[----:B------:R-:W-:-:S02]  /*21e0*/  ISETP.GE.AND P1, PT, R14, RZ, PT ;  /* 0x000000ff0e00720c */ /* 0x000fc40003f26270 */
[----:B------:R-:W-:Y:S01]  /*21f0*/  IABS R42, R36 ;  /* 0x00000024002a7213 */ /* 0x000fe20000000000 */
[----:B------:R-:W-:Y:S01]  /*2200*/  IMAD.HI.U32 R14, R5, R38, RZ ;  /* 0x00000026050e7227 */ /* 0x000fe200078e00ff */
[----:B------:R-:W-:Y:S02]  /*2210*/  ISETP.GT.U32.AND P0, PT, R3, R33, PT ;  /* 0x000000210300720c */ /* 0x000fe40003f04070 */
[----:B------:R-:W-:Y:S01]  /*2220*/  ISETP.GE.AND P6, PT, R36, RZ, PT ;  /* 0x000000ff2400720c */ /* 0x000fe20003fc6270 */
[--C-:B------:R-:W-:Y:S02]  /*2230*/  @!P2 IMAD.IADD R34, R34, 0x1, -R3.reuse ;  /* 0x000000012222a824 */ /* 0x100fe400078e0a03 */
[----:B------:R-:W-:Y:S01]  /*2240*/  @!P4 IMAD.IADD R31, R31, 0x1, -R3 ;  /* 0x000000011f1fc824 */ /* 0x000fe200078e0a03 */
[----:B------:R-:W-:Y:S01]  /*2250*/  ISETP.GE.AND P4, PT, R37, RZ, PT ;  /* 0x000000ff2500720c */ /* 0x000fe20003f86270 */
[----:B------:R-:W-:Y:S01]  /*2260*/  IMAD.HI.U32 R36, R5, R42, RZ ;  /* 0x0000002a05247227 */ /* 0x000fe200078e00ff */
[----:B------:R-:W-:-:S02]  /*2270*/  ISETP.GT.U32.AND P2, PT, R3, R34, PT ;  /* 0x000000220300720c */ /* 0x000fc40003f44070 */
[----:B------:R-:W-:Y:S01]  /*2280*/  LOP3.LUT R37, R4, 0x70, RZ, 0xfc, !PT ;  /* 0x0000007004257812 */ /* 0x000fe200078efcff */
[----:B------:R-:W-:Y:S01]  /*2290*/  @!P3 IMAD.MOV R31, RZ, RZ, -R31 ;  /* 0x000000ffff1fb224 */ /* 0x000fe200078e0a1f */
[----:B------:R-:W-:Y:S01]  /*22a0*/  ISETP.GE.AND P3, PT, R35, RZ, PT ;  /* 0x000000ff2300720c */ /* 0x000fe20003f66270 */
[----:B------:R-:W-:Y:S01]  /*22b0*/  IMAD.MOV R35, RZ, RZ, -R14 ;  /* 0x000000ffff237224 */ /* 0x000fe200078e0a0e */
[----:B------:R-:W-:Y:S01]  /*22c0*/  IABS R44, R37 ;  /* 0x00000025002c7213 */ /* 0x000fe20000000000 */
[----:B------:R-:W-:-:S04]  /*22d0*/  IMAD.HI.U32 R14, R5, R40, RZ ;  /* 0x00000028050e7227 */ /* 0x000fc800078e00ff */
[----:B------:R-:W-:Y:S01]  /*22e0*/  @!P0 IMAD.IADD R33, R33, 0x1, -R3 ;  /* 0x0000000121218824 */ /* 0x000fe200078e0a03 */
[----:B------:R-:W-:Y:S01]  /*22f0*/  ISETP.GE.AND P0, PT, R37, RZ, PT ;  /* 0x000000ff2500720c */ /* 0x000fe20003f06270 */
[C---:B------:R-:W-:Y:S02]  /*2300*/  IMAD R35, R3.reuse, R35, R38 ;  /* 0x0000002303237224 */ /* 0x040fe400078e0226 */
[----:B------:R-:W-:Y:S02]  /*2310*/  IMAD.MOV R37, RZ, RZ, -R14 ;  /* 0x000000ffff257224 */ /* 0x000fe400078e0a0e */
[----:B------:R-:W-:Y:S02]  /*2320*/  IMAD.MOV R38, RZ, RZ, -R36 ;  /* 0x000000ffff267224 */ /* 0x000fe400078e0a24 */
[C---:B------:R-:W-:Y:S01]  /*2330*/  IMAD R36, R3.reuse, R37, R40 ;  /* 0x0000002503247224 */ /* 0x040fe200078e0228 */
[----:B------:R-:W-:Y:S01]  /*2340*/  IABS R40, R45 ;  /* 0x0000002d00287213 */ /* 0x000fe20000000000 */
[----:B------:R-:W-:Y:S01]  /*2350*/  @!P5 IMAD.MOV R33, RZ, RZ, -R33 ;  /* 0x000000ffff21d224 */ /* 0x000fe200078e0a21 */
[C---:B------:R-:W-:Y:S01]  /*2360*/  ISETP.GT.U32.AND P5, PT, R3.reuse, R35, PT ;  /* 0x000000230300720c */ /* 0x040fe20003fa4070 */
[----:B------:R-:W-:Y:S01]  /*2370*/  @!P2 IMAD.IADD R34, R34, 0x1, -R3 ;  /* 0x000000012222a824 */ /* 0x000fe200078e0a03 */
[C---:B------:R-:W-:Y:S01]  /*2380*/  ISETP.GT.U32.AND P2, PT, R3.reuse, R36, PT ;  /* 0x000000240300720c */ /* 0x040fe20003f44070 */
[----:B------:R-:W-:Y:S01]  /*2390*/  IMAD R37, R3, R38, R42 ;  /* 0x0000002603257224 */ /* 0x000fe200078e022a */
[----:B------:R-:W-:Y:S01]  /*23a0*/  IABS R42, R47 ;  /* 0x0000002f002a7213 */ /* 0x000fe20000000000 */
[----:B------:R-:W-:-:S02]  /*23b0*/  @!P4 IMAD.MOV R34, RZ, RZ, -R34 ;  /* 0x000000ffff22c224 */ /* 0x000fc400078e0a22 */
[----:B------:R-:W-:Y:S01]  /*23c0*/  IMAD.HI.U32 R14, R5, R44, RZ ;  /* 0x0000002c050e7227 */ /* 0x000fe200078e00ff */
[----:B------:R-:W-:-:S03]  /*23d0*/  ISETP.GT.U32.AND P4, PT, R3, R37, PT ;  /* 0x000000250300720c */ /* 0x000fc60003f84070 */
[----:B------:R-:W-:Y:S02]  /*23e0*/  IMAD.MOV R14, RZ, RZ, -R14 ;  /* 0x000000ffff0e7224 */ /* 0x000fe400078e0a0e */
[----:B------:R-:W-:Y:S02]  /*23f0*/  @!P5 IMAD.IADD R35, R35, 0x1, -R3 ;  /* 0x000000012323d824 */ /* 0x000fe400078e0a03 */
[----:B------:R-:W-:Y:S01]  /*2400*/  IMAD R38, R3, R14, R44 ;  /* 0x0000000e03267224 */ /* 0x000fe200078e022c */
[----:B------:R-:W-:Y:S01]  /*2410*/  IABS R44, R49 ;  /* 0x00000031002c7213 */ /* 0x000fe20000000000 */
[----:B------:R-:W-:Y:S01]  /*2420*/  IMAD.HI.U32 R14, R5, R40, RZ ;  /* 0x00000028050e7227 */ /* 0x000fe200078e00ff */
[----:B------:R-:W-:-:S03]  /*2430*/  ISETP.GT.U32.AND P5, PT, R3, R35, PT ;  /* 0x000000230300720c */ /* 0x000fc60003fa4070 */
[----:B------:R-:W-:Y:S02]  /*2440*/  @!P4 IMAD.IADD R37, R37, 0x1, -R3 ;  /* 0x000000012525c824 */ /* 0x000fe400078e0a03 */
[----:B------:R-:W-:-:S03]  /*2450*/  IMAD.HI.U32 R39, R5, R42, RZ ;  /* 0x0000002a05277227 */ /* 0x000fc600078e00ff */
[C---:B------:R-:W-:Y:S01]  /*2460*/  ISETP.GT.U32.AND P4, PT, R3.reuse, R37, PT ;  /* 0x000000250300720c */ /* 0x040fe20003f84070 */
[----:B------:R-:W-:Y:S02]  /*2470*/  @!P2 IMAD.IADD R36, R36, 0x1, -R3 ;  /* 0x000000012424a824 */ /* 0x000fe400078e0a03 */
[----:B------:R-:W-:Y:S02]  /*2480*/  IMAD.MOV R14, RZ, RZ, -R14 ;  /* 0x000000ffff0e7224 */ /* 0x000fe400078e0a0e */
[----:B------:R-:W-:Y:S01]  /*2490*/  IMAD.MOV R41, RZ, RZ, -R39 ;  /* 0x000000ffff297224 */ /* 0x000fe200078e0a27 */
[C---:B------:R-:W-:Y:S01]  /*24a0*/  ISETP.GT.U32.AND P2, PT, R3.reuse, R36, PT ;  /* 0x000000240300720c */ /* 0x040fe20003f44070 */
[----:B------:R-:W-:Y:S02]  /*24b0*/  IMAD R39, R3, R14, R40 ;  /* 0x0000000e03277224 */ /* 0x000fe400078e0228 */
[----:B------:R-:W-:Y:S01]  /*24c0*/  @!P5 IMAD.IADD R35, R35, 0x1, -R3 ;  /* 0x000000012323d824 */ /* 0x000fe200078e0a03 */
[C---:B------:R-:W-:Y:S01]  /*24d0*/  ISETP.GT.U32.AND P5, PT, R3.reuse, R38, PT ;  /* 0x000000260300720c */ /* 0x040fe20003fa4070 */
[----:B------:R-:W-:-:S02]  /*24e0*/  IMAD R40, R3, R41, R42 ;  /* 0x0000002903287224 */ /* 0x000fc400078e022a */
[----:B------:R-:W-:Y:S02]  /*24f0*/  @!P4 IMAD.IADD R37, R37, 0x1, -R3 ;  /* 0x000000012525c824 */ /* 0x000fe400078e0a03 */
[----:B------:R-:W-:Y:S01]  /*2500*/  IMAD.MOV.U32 R42, RZ, RZ, R43 ;  /* 0x000000ffff2a7224 */ /* 0x000fe200078e002b */
[----:B------:R-:W-:Y:S01]  /*2510*/  ISETP.GT.U32.AND P4, PT, R3, R40, PT ;  /* 0x000000280300720c */ /* 0x000fe20003f84070 */
[----:B------:R-:W-:-:S04]  /*2520*/  IMAD.HI.U32 R41, R5, R44, RZ ;  /* 0x0000002c05297227 */ /* 0x000fc800078e00ff */
[--C-:B------:R-:W-:Y:S01]  /*2530*/  @!P2 IMAD.IADD R36, R36, 0x1, -R3.reuse ;  /* 0x000000012424a824 */ /* 0x100fe200078e0a03 */
[----:B------:R-:W-:Y:S01]  /*2540*/  ISETP.GT.U32.AND P2, PT, R3, R39, PT ;  /* 0x000000270300720c */ /* 0x000fe20003f44070 */
        /* <DEDUP_REMOVED lines=8> */
[----:B------:R-:W-:-:S04]  /*25d0*/  IMAD.HI.U32 R14, R5, R46, RZ ;  /* 0x0000002e050e7227 */ /* 0x000fc800078e00ff */
[--C-:B------:R-:W-:Y:S01]  /*25e0*/  @!P2 IMAD.IADD R39, R39, 0x1, -R3.reuse ;  /* 0x000000012727a824 */ /* 0x100fe200078e0a03 */
[----:B------:R-:W-:Y:S01]  /*25f0*/  ISETP.GE.AND P2, PT, R47, RZ, PT ;  /* 0x000000ff2f00720c */ /* 0x000fe20003f46270 */
[----:B------:R-:W-:Y:S01]  /*2600*/  IMAD.MOV R14, RZ, RZ, -R14 ;  /* 0x000000ffff0e7224 */ /* 0x000fe200078e0a0e */
[----:B------:R-:W-:Y:S01]  /*2610*/  LOP3.LUT R47, R4, 0x54, RZ, 0xfc, !PT ;  /* 0x00000054042f7812 */ /* 0x000fe200078efcff */
[C---:B------:R-:W-:Y:S02]  /*2620*/  IMAD R42, R3.reuse, R43, R44 ;  /* 0x0000002b032a7224 */ /* 0x040fe400078e022c */
[----:B------:R-:W-:Y:S01]  /*2630*/  @!P3 IMAD.MOV R36, RZ, RZ, -R36 ;  /* 0x000000ffff24b224 */ /* 0x000fe200078e0a24 */
[C---:B------:R-:W-:Y:S01]  /*2640*/  ISETP.GT.U32.AND P3, PT, R3.reuse, R39, PT ;  /* 0x000000270300720c */ /* 0x040fe20003f64070 */
[--C-:B------:R-:W-:Y:S01]  /*2650*/  @!P5 IMAD.IADD R38, R38, 0x1, -R3.reuse ;  /* 0x000000012626d824 */ /* 0x100fe200078e0a03 */
[C---:B------:R-:W-:Y:S01]  /*2660*/  ISETP.GT.U32.AND P5, PT, R3.reuse, R41, PT ;  /* 0x000000290300720c */ /* 0x040fe20003fa4070 */
        /* <DEDUP_REMOVED lines=8> */
[----:B------:R-:W-:-:S04]  /*26f0*/  IMAD.HI.U32 R14, R5, R44, RZ ;  /* 0x0000002c050e7227 */ /* 0x000fc800078e00ff */
[--C-:B------:R-:W-:Y:S01]  /*2700*/  @!P3 IMAD.IADD R39, R39, 0x1, -R3.reuse ;  /* 0x000000012727b824 */ /* 0x100fe200078e0a03 */
[----:B------:R-:W-:Y:S01]  /*2710*/  ISETP.GE.AND P3, PT, R49, RZ, PT ;  /* 0x000000ff3100720c */ /* 0x000fe20003f66270 */
[--C-:B------:R-:W-:Y:S01]  /*2720*/  @!P5 IMAD.IADD R41, R41, 0x1, -R3.reuse ;  /* 0x000000012929d824 */ /* 0x100fe200078e0a03 */
[----:B------:R-:W-:Y:S01]  /*2730*/  LOP3.LUT R49, R4, 0x50, RZ, 0xfc, !PT ;  /* 0x0000005004317812 */ /* 0x000fe200078efcff */
[--C-:B------:R-:W-:Y:S01]  /*2740*/  @!P0 IMAD.IADD R42, R42, 0x1, -R3.reuse ;  /* 0x000000012a2a8824 */ /* 0x100fe200078e0a03 */
[----:B------:R-:W-:Y:S01]  /*2750*/  ISETP.GE.AND P5, PT, R50, RZ, PT ;  /* 0x000000ff3200720c */ /* 0x000fe20003fa6270 */
[----:B------:R-:W-:Y:S01]  /*2760*/  @!P4 IMAD.IADD R43, R43, 0x1, -R3 ;  /* 0x000000012b2bc824 */ /* 0x000fe200078e0a03 */
[----:B------:R-:W-:Y:S01]  /*2770*/  IABS R46, R49 ;  /* 0x00000031002e7213 */ /* 0x000fe20000000000 */
[----:B------:R-:W-:Y:S01]  /*2780*/  @!P1 IMAD.MOV R39, RZ, RZ, -R39 ;  /* 0x000000ffff279224 */ /* 0x000fe200078e0a27 */
[C---:B------:R-:W-:Y:S01]  /*2790*/  ISETP.GT.U32.AND P0, PT, R3.reuse, R41, PT ;  /* 0x000000290300720c */ /* 0x040fe20003f04070 */
[----:B------:R-:W-:Y:S01]  /*27a0*/  IMAD.MOV R45, RZ, RZ, -R14 ;  /* 0x000000ffff2d7224 */ /* 0x000fe200078e0a0e */
[----:B------:R-:W-:Y:S01]  /*27b0*/  ISETP.GT.U32.AND P1, PT, R3, R43, PT ;  /* 0x0000002b0300720c */ /* 0x000fe20003f24070 */
[----:B------:R-:W-:Y:S01]  /*27c0*/  IMAD.HI.U32 R14, R5, R46, RZ ;  /* 0x0000002e050e7227 */ /* 0x000fe200078e00ff */
[----:B------:R-:W-:-:S02]  /*27d0*/  ISETP.GT.U32.AND P4, PT, R3, R42, PT ;  /* 0x0000002a0300720c */ /* 0x000fc40003f84070 */
[----:B------:R-:W-:Y:S01]  /*27e0*/  IABS R50, R53 ;  /* 0x0000003500327213 */ /* 0x000fe20000000000 */
[----:B------:R-:W-:Y:S02]  /*27f0*/  IMAD R44, R3, R45, R44 ;  /* 0x0000002d032c7224 */ /* 0x000fe400078e022c */
[----:B------:R-:W-:Y:S02]  /*2800*/  IMAD.MOV R14, RZ, RZ, -R14 ;  /* 0x000000ffff0e7224 */ /* 0x000fe400078e0a0e */
[----:B------:R-:W-:Y:S01]  /*2810*/  @!P6 IMAD.MOV R37, RZ, RZ, -R37 ;  /* 0x000000ffff25e224 */ /* 0x000fe200078e0a25 */
[----:B------:R-:W-:Y:S01]  /*2820*/  ISETP.GE.AND P6, PT, R48, RZ, PT ;  /* 0x000000ff3000720c */ /* 0x000fe20003fc6270 */
[--C-:B------:R-:W-:Y:S01]  /*2830*/  @!P0 IMAD.IADD R41, R41, 0x1, -R3.reuse ;  /* 0x0000000129298824 */ /* 0x100fe200078e0a03 */
[----:B------:R-:W-:Y:S01]  /*2840*/  IABS R48, R51 ;  /* 0x0000003300307213 */ /* 0x000fe20000000000 */
[C---:B------:R-:W-:Y:S01]  /*2850*/  IMAD R45, R3.reuse, R14, R46 ;  /* 0x0000000e032d7224 */ /* 0x040fe200078e022e */
[----:B------:R-:W-:Y:S01]  /*2860*/  ISETP.GT.U32.AND P0, PT, R3, R44, PT ;  /* 0x0000002c0300720c */ /* 0x000fe20003f04070 */
[----:B------:R-:W-:-:S02]  /*2870*/  @!P1 IMAD.IADD R43, R43, 0x1, -R3 ;  /* 0x000000012b2b9824 */ /* 0x000fc400078e0a03 */
[----:B------:R-:W-:Y:S01]  /*2880*/  IMAD.HI.U32 R14, R5, R48, RZ ;  /* 0x00000030050e7227 */ /* 0x000fe200078e00ff */
[----:B------:R-:W-:-:S03]  /*2890*/  ISETP.GT.U32.AND P1, PT, R3, R45, PT ;  /* 0x0000002d0300720c */ /* 0x000fc60003f24070 */
[----:B------:R-:W-:Y:S02]  /*28a0*/  IMAD.MOV R14, RZ, RZ, -R14 ;  /* 0x000000ffff0e7224 */ /* 0x000fe400078e0a0e */
[----:B------:R-:W-:-:S04]  /*28b0*/  IMAD.HI.U32 R46, R5, R50, RZ ;  /* 0x00000032052e7227 */ /* 0x000fc800078e00ff */
[--C-:B------:R-:W-:Y:S01]  /*28c0*/  @!P4 IMAD.IADD R42, R42, 0x1, -R3.reuse ;  /* 0x000000012a2ac824 */ /* 0x100fe200078e0a03 */
[----:B------:R-:W-:Y:S01]  /*28d0*/  ISETP.GE.AND P4, PT, R47, RZ, PT ;  /* 0x000000ff2f00720c */ /* 0x000fe20003f86270 */
[--C-:B------:R-:W-:Y:S01]  /*28e0*/  @!P0 IMAD.IADD R44, R44, 0x1, -R3.reuse ;  /* 0x000000012c2c8824 */ /* 0x100fe200078e0a03 */
[----:B------:R-:W-:Y:S01]  /*28f0*/  IABS R47, R54 ;  /* 0x00000036002f7213 */ /* 0x000fe20000000000 */
[----:B------:R-:W-:Y:S01]  /*2900*/  IMAD R14, R3, R14, R48 ;  /* 0x0000000e030e7224 */ /* 0x000fe200078e0230 */
[----:B------:R-:W-:Y:S01]  /*2910*/  ISETP.GE.AND P0, PT, R49, RZ, PT ;  /* 0x000000ff3100720c */ /* 0x000fe20003f06270 */
[----:B------:R-:W-:Y:S02]  /*2920*/  IMAD.MOV R46, RZ, RZ, -R46 ;  /* 0x000000ffff2e7224 */ /* 0x000fe400078e0a2e */
[----:B------:R-:W-:Y:S01]  /*2930*/  @!P1 IMAD.IADD R45, R45, 0x1, -R3 ;  /* 0x000000012d2d9824 */ /* 0x000fe200078e0a03 */
[C---:B------:R-:W-:Y:S01]  /*2940*/  ISETP.GT.U32.AND P1, PT, R3.reuse, R44, PT ;  /* 0x0000002c0300720c */ /* 0x040fe20003f24070 */
[----:B------:R-:W-:Y:S01]  /*2950*/  @!P6 IMAD.MOV R41, RZ, RZ, -R41 ;  /* 0x000000ffff29e224 */ /* 0x000fe200078e0a29 */
[C---:B------:R-:W-:Y:S01]  /*2960*/  ISETP.GT.U32.AND P6, PT, R3.reuse, R14, PT ;  /* 0x0000000e0300720c */ /* 0x040fe20003fc4070 */
[----:B------:R-:W-:-:S02]  /*2970*/  IMAD R46, R3, R46, R50 ;  /* 0x0000002e032e7224 */ /* 0x000fc400078e0232 */
[----:B------:R-:W-:Y:S02]  /*2980*/  IMAD.MOV.U32 R50, RZ, RZ, R47 ;  /* 0x000000ffff327224 */ /* 0x000fe400078e002f */
[----:B------:R-:W-:Y:S01]  /*2990*/  @!P2 IMAD.MOV R40, RZ, RZ, -R40 ;  /* 0x000000ffff28a224 */ /* 0x000fe200078e0a28 */
[----:B------:R-:W-:Y:S01]  /*29a0*/  ISETP.GT.U32.AND P2, PT, R3, R45, PT ;  /* 0x0000002d0300720c */ /* 0x000fe20003f44070 */
[----:B------:R-:W-:-:S04]  /*29b0*/  IMAD.HI.U32 R47, R5, R50, RZ ;  /* 0x00000032052f7227 */ /* 0x000fc800078e00ff */
[----:B------:R-:W-:Y:S01]  /*29c0*/  @!P3 IMAD.MOV R42, RZ, RZ, -R42 ;  /* 0x000000ffff2ab224 */ /* 0x000fe200078e0a2a */
[----:B------:R-:W-:Y:S01]  /*29d0*/  ISETP.GT.U32.AND P3, PT, R3, R46, PT ;  /* 0x0000002e0300720c */ /* 0x000fe20003f64070 */
[----:B------:R-:W-:-:S04]  /*29e0*/  IMAD.HI.U32 R48, R5, R52, RZ ;  /* 0x0000003405307227 */ /* 0x000fc800078e00ff */
[----:B------:R-:W-:Y:S02]  /*29f0*/  IMAD.MOV R47, RZ, RZ, -R47 ;  /* 0x000000ffff2f7224 */ /* 0x000fe400078e0a2f */
[----:B------:R-:W-:Y:S02]  /*2a00*/  IMAD.MOV R49, RZ, RZ, -R48 ;  /* 0x000000ffff317224 */ /* 0x000fe400078e0a30 */
[--C-:B------:R-:W-:Y:S01]  /*2a10*/  @!P1 IMAD.IADD R44, R44, 0x1, -R3.reuse ;  /* 0x000000012c2c9824 */ /* 0x100fe200078e0a03 */
[----:B------:R-:W-:Y:S01]  /*2a20*/  ISETP.GE.AND P1, PT, R53, RZ, PT ;  /* 0x000000ff3500720c */ /* 0x000fe20003f26270 */
[--C-:B------:R-:W-:Y:S01]  /*2a30*/  @!P6 IMAD.IADD R14, R14, 0x1, -R3.reuse ;  /* 0x000000010e0ee824 */ /* 0x100fe200078e0a03 */
[C---:B------:R-:W-:Y:S01]  /*2a40*/  LOP3.LUT R53, R4.reuse, 0x30, RZ, 0xfc, !PT ;  /* 0x0000003004357812 */ /* 0x040fe200078efcff */
[----:B------:R-:W-:Y:S02]  /*2a50*/  IMAD R48, R3, R47, R50 ;  /* 0x0000002f03307224 */ /* 0x000fe400078e0232 */
[--C-:B------:R-:W-:Y:S01]  /*2a60*/  @!P2 IMAD.IADD R45, R45, 0x1, -R3.reuse ;  /* 0x000000012d2da824 */ /* 0x100fe200078e0a03 */
[C---:B------:R-:W-:Y:S01]  /*2a70*/  ISETP.GT.U32.AND P6, PT, R3.reuse, R14, PT ;  /* 0x0000000e0300720c */ /* 0x040fe20003fc4070 */
[C---:B------:R-:W-:Y:S01]  /*2a80*/  IMAD R50, R3.reuse, R49, R52 ;  /* 0x0000003103327224 */ /* 0x040fe200078e0234 */
[----:B------:R-:W-:Y:S01]  /*2a90*/  LOP3.LUT R49, R4, 0x38, RZ, 0xfc, !PT ;  /* 0x0000003804317812 */ /* 0x000fe200078efcff */
[----:B------:R-:W-:Y:S01]  /*2aa0*/  @!P4 IMAD.MOV R44, RZ, RZ, -R44 ;  /* 0x000000ffff2cc224 */ /* 0x000fe200078e0a2c */
[C---:B------:R-:W-:Y:S01]  /*2ab0*/  ISETP.GT.U32.AND P4, PT, R3.reuse, R48, PT ;  /* 0x000000300300720c */ /* 0x040fe20003f84070 */
[----:B------:R-:W-:Y:S01]  /*2ac0*/  @!P3 IMAD.IADD R46, R46, 0x1, -R3 ;  /* 0x000000012e2eb824 */ /* 0x000fe200078e0a03 */
[----:B------:R-:W-:Y:S01]  /*2ad0*/  IABS R52, R49 ;  /* 0x0000003100347213 */ /* 0x000fe20000000000 */
[----:B------:R-:W-:Y:S01]  /*2ae0*/  @!P0 IMAD.MOV R45, RZ, RZ, -R45 ;  /* 0x000000ffff2d8224 */ /* 0x000fe200078e0a2d */
[----:B------:R-:W-:Y:S01]  /*2af0*/  ISETP.GT.U32.AND P0, PT, R3, R50, PT ;  /* 0x000000320300720c */ /* 0x000fe20003f04070 */
[----:B------:R-:W-:Y:S01]  /*2b00*/  @!P5 IMAD.MOV R43, RZ, RZ, -R43 ;  /* 0x000000ffff2bd224 */ /* 0x000fe200078e0a2b */
[----:B------:R-:W-:Y:S01]  /*2b10*/  ISETP.GE.AND P5, PT, R51, RZ, PT ;  /* 0x000000ff3300720c */ /* 0x000fe20003fa6270 */
[----:B------:R-:W-:Y:S01]  /*2b20*/  IMAD.HI.U32 R47, R5, R52, RZ ;  /* 0x00000034052f7227 */ /* 0x000fe200078e00ff */
[----:B------:R-:W-:-:S02]  /*2b30*/  ISETP.GT.U32.AND P3, PT, R3, R46, PT ;  /* 0x0000002e0300720c */ /* 0x000fc40003f64070 */
[----:B------:R-:W-:Y:S01]  /*2b40*/  LOP3.LUT R51, R4, 0x34, RZ, 0xfc, !PT ;  /* 0x0000003404337812 */ /* 0x000fe200078efcff */
[--C-:B------:R-:W-:Y:S01]  /*2b50*/  @!P6 IMAD.IADD R14, R14, 0x1, -R3.reuse ;  /* 0x000000010e0ee824 */ /* 0x100fe200078e0a03 */
[----:B------:R-:W-:Y:S01]  /*2b60*/  ISETP.GE.AND P2, PT, R54, RZ, PT ;  /* 0x000000ff3600720c */ /* 0x000fe20003f46270 */
[--C-:B------:R-:W-:Y:S01]  /*2b70*/  @!P4 IMAD.IADD R48, R48, 0x1, -R3.reuse ;  /* 0x000000013030c824 */ /* 0x100fe200078e0a03 */
[----:B------:R-:W-:Y:S01]  /*2b80*/  IABS R54, R51 ;  /* 0x0000003300367213 */ /* 0x000fe20000000000 */
[----:B------:R-:W-:Y:S01]  /*2b90*/  IMAD.MOV.U32 R58, RZ, RZ, R14 ;  /* 0x000000ffff3a7224 */ /* 0x000fe200078e000e */
[----:B------:R-:W-:Y:S01]  /*2ba0*/  IABS R56, R53 ;  /* 0x0000003500387213 */ /* 0x000fe20000000000 */
[--C-:B------:R-:W-:Y:S01]  /*2bb0*/  @!P0 IMAD.IADD R50, R50, 0x1, -R3.reuse ;  /* 0x0000000132328824 */ /* 0x100fe200078e0a03 */
[----:B------:R-:W-:Y:S01]  /*2bc0*/  ISETP.GT.U32.AND P4, PT, R3, R48, PT ;  /* 0x000000300300720c */ /* 0x000fe20003f84070 */
[----:B------:R-:W-:Y:S01]  /*2bd0*/  @!P5 IMAD.MOV R58, RZ, RZ, -R58 ;  /* 0x000000ffff3ad224 */ /* 0x000fe200078e0a3a */
[----:B------:R-:W-:Y:S01]  /*2be0*/  ISETP.GE.AND P0, PT, R51, RZ, PT ;  /* 0x000000ff3300720c */ /* 0x000fe20003f06270 */
[----:B------:R-:W-:Y:S01]  /*2bf0*/  @!P3 IMAD.IADD R46, R46, 0x1, -R3 ;  /* 0x000000012e2eb824 */ /* 0x000fe200078e0a03 */
[----:B------:R-:W-:Y:S01]  /*2c00*/  ISETP.GE.AND P3, PT, R49, RZ, PT ;  /* 0x000000ff3100720c */ /* 0x000fe20003f66270 */
[----:B------:R-:W-:Y:S01]  /*2c10*/  IMAD.HI.U32 R49, R5, R54, RZ ;  /* 0x0000003605317227 */ /* 0x000fe200078e00ff */
[----:B------:R-:W-:-:S02]  /*2c20*/  ISETP.GT.U32.AND P5, PT, R3, R50, PT ;  /* 0x000000320300720c */ /* 0x000fc40003fa4070 */
[C---:B------:R-:W-:Y:S01]  /*2c30*/  LOP3.LUT R51, R4.reuse, 0x2c, RZ, 0xfc, !PT ;  /* 0x0000002c04337812 */ /* 0x040fe200078efcff */
[----:B------:R-:W-:Y:S01]  /*2c40*/  IMAD.MOV R47, RZ, RZ, -R47 ;  /* 0x000000ffff2f7224 */ /* 0x000fe200078e0a2f */
[----:B------:R-:W-:Y:S01]  /*2c50*/  ISETP.GE.AND P6, PT, R55, RZ, PT ;  /* 0x000000ff3700720c */ /* 0x000fe20003fc6270 */
[----:B------:R-:W-:Y:S01]  /*2c60*/  IMAD.MOV R49, RZ, RZ, -R49 ;  /* 0x000000ffff317224 */ /* 0x000fe200078e0a31 */
[----:B------:R-:W-:Y:S01]  /*2c70*/  IABS R62, R51 ;  /* 0x00000033003e7213 */ /* 0x000fe20000000000 */
[C---:B------:R-:W-:Y:S01]  /*2c80*/  IMAD R14, R3.reuse, R47, R52 ;  /* 0x0000002f030e7224 */ /* 0x040fe200078e0234 */
[----:B------:R-:W-:Y:S01]  /*2c90*/  LOP3.LUT R55, R4, 0x28, RZ, 0xfc, !PT ;  /* 0x0000002804377812 */ /* 0x000fe200078efcff */
[C---:B------:R-:W-:Y:S02]  /*2ca0*/  IMAD R52, R3.reuse, R49, R54 ;  /* 0x0000003103347224 */ /* 0x040fe400078e0236 */
[--C-:B------:R-:W-:Y:S01]  /*2cb0*/  @!P4 IMAD.IADD R48, R48, 0x1, -R3.reuse ;  /* 0x000000013030c824 */ /* 0x100fe200078e0a03 */
[C---:B------:R-:W-:Y:S01]  /*2cc0*/  ISETP.GT.U32.AND P4, PT, R3.reuse, R14, PT ;  /* 0x0000000e0300720c */ /* 0x040fe20003f84070 */
[----:B------:R-:W-:Y:S01]  /*2cd0*/  @!P5 IMAD.IADD R50, R50, 0x1, -R3 ;  /* 0x000000013232d824 */ /* 0x000fe200078e0a03 */
[----:B------:R-:W-:Y:S01]  /*2ce0*/  ISETP.GT.U32.AND P5, PT, R3, R52, PT ;  /* 0x000000340300720c */ /* 0x000fe20003fa4070 */
[----:B------:R-:W-:Y:S01]  /*2cf0*/  IMAD.HI.U32 R47, R5, R56, RZ ;  /* 0x00000038052f7227 */ /* 0x000fe200078e00ff */
[----:B------:R-:W-:-:S03]  /*2d00*/  IABS R64, R55 ;  /* 0x0000003700407213 */ /* 0x000fc60000000000 */
[----:B------:R-:W-:Y:S02]  /*2d10*/  IMAD.MOV R47, RZ, RZ, -R47 ;  /* 0x000000ffff2f7224 */ /* 0x000fe400078e0a2f */
[----:B------:R-:W-:Y:S02]  /*2d20*/  IMAD.MOV.U32 R60, RZ, RZ, R46 ;  /* 0x000000ffff3c7224 */ /* 0x000fe400078e002e */
[C---:B------:R-:W-:Y:S02]  /*2d30*/  IMAD R54, R3.reuse, R47, R56 ;  /* 0x0000002f03367224 */ /* 0x040fe400078e0238 */
[--C-:B------:R-:W-:Y:S02]  /*2d40*/  @!P4 IMAD.IADD R14, R14, 0x1, -R3.reuse ;  /* 0x000000010e0ec824 */ /* 0x100fe400078e0a03 */
[----:B------:R-:W-:Y:S01]  /*2d50*/  @!P5 IMAD.IADD R52, R52, 0x1, -R3 ;  /* 0x000000013434d824 */ /* 0x000fe200078e0a03 */
[----:B------:R-:W-:Y:S01]  /*2d60*/  ISETP.GT.U32.AND P4, PT, R3, R54, PT ;  /* 0x000000360300720c */ /* 0x000fe20003f84070 */
[----:B------:R-:W-:Y:S01]  /*2d70*/  IMAD.HI.U32 R47, R5, R62, RZ ;  /* 0x0000003e052f7227 */ /* 0x000fe200078e00ff */
[----:B------:R-:W-:-:S03]  /*2d80*/  ISETP.GT.U32.AND P5, PT, R3, R14, PT ;  /* 0x0000000e0300720c */ /* 0x000fc60003fa4070 */
[----:B------:R-:W-:Y:S02]  /*2d90*/  IMAD.MOV R47, RZ, RZ, -R47 ;  /* 0x000000ffff2f7224 */ /* 0x000fe400078e0a2f */
[----:B------:R-:W-:-:S04]  /*2da0*/  IMAD.HI.U32 R49, R5, R64, RZ ;  /* 0x0000004005317227 */ /* 0x000fc800078e00ff */
[----:B------:R-:W-:Y:S02]  /*2db0*/  IMAD R46, R3, R47, R62 ;  /* 0x0000002f032e7224 */ /* 0x000fe400078e023e */
[----:B------:R-:W-:-:S04]  /*2dc0*/  IMAD.HI.U32 R47, R5, R66, RZ ;  /* 0x00000042052f7227 */ /* 0x000fc800078e00ff */
[----:B------:R-:W-:Y:S01]  /*2dd0*/  @!P5 IMAD.IADD R14, R14, 0x1, -R3 ;  /* 0x000000010e0ed824 */ /* 0x000fe200078e0a03 */
[C---:B------:R-:W-:Y:S01]  /*2de0*/  ISETP.GT.U32.AND P5, PT, R3.reuse, R46, PT ;  /* 0x0000002e0300720c */ /* 0x040fe20003fa4070 */
[----:B------:R-:W-:Y:S02]  /*2df0*/  IMAD.MOV R47, RZ, RZ, -R47 ;  /* 0x000000ffff2f7224 */ /* 0x000fe400078e0a2f */
[----:B------:R-:W-:Y:S02]  /*2e00*/  IMAD.MOV.U32 R68, RZ, RZ, R14 ;  /* 0x000000ffff447224 */ /* 0x000fe400078e000e */
[----:B------:R-:W-:Y:S02]  /*2e10*/  IMAD R14, R3, R47, R66 ;  /* 0x0000002f030e7224 */ /* 0x000fe400078e0242 */
[----:B------:R-:W-:Y:S02]  /*2e20*/  IMAD.MOV R49, RZ, RZ, -R49 ;  /* 0x000000ffff317224 */ /* 0x000fe400078e0a31 */
[----:B------:R-:W-:-:S02]  /*2e30*/  @!P3 IMAD.MOV R68, RZ, RZ, -R68 ;  /* 0x000000ffff44b224 */ /* 0x000fc400078e0a44 */
[C---:B------:R-:W-:Y:S02]  /*2e40*/  IMAD R56, R3.reuse, R49, R64 ;  /* 0x0000003103387224 */ /* 0x040fe400078e0240 */
[----:B------:R-:W-:Y:S01]  /*2e50*/  @!P5 IMAD.IADD R46, R46, 0x1, -R3 ;  /* 0x000000012e2ed824 */ /* 0x000fe200078e0a03 */
[C---:B------:R-:W-:Y:S01]  /*2e60*/  ISETP.GT.U32.AND P5, PT, R3.reuse, R14, PT ;  /* 0x0000000e0300720c */ /* 0x040fe20003fa4070 */
[----:B------:R-:W-:Y:S01]  /*2e70*/  @!P1 IMAD.MOV R60, RZ, RZ, -R60 ;  /* 0x000000ffff3c9224 */ /* 0x000fe200078e0a3c */
[----:B------:R-:W-:Y:S01]  /*2e80*/  ISETP.GT.U32.AND P3, PT, R3, R56, PT ;  /* 0x000000380300720c */ /* 0x000fe20003f64070 */
[----:B------:R-:W-:Y:S01]  /*2e90*/  IMAD.MOV.U32 R62, RZ, RZ, R48 ;  /* 0x000000ffff3e7224 */ /* 0x000fe200078e0030 */
[----:B------:R-:W-:Y:S01]  /*2ea0*/  ISETP.GE.AND P1, PT, R53, RZ, PT ;  /* 0x000000ff3500720c */ /* 0x000fe20003f26270 */
[----:B------:R-:W-:Y:S01]  /*2eb0*/  IMAD.MOV.U32 R64, RZ, RZ, R50 ;  /* 0x000000ffff407224 */ /* 0x000fe200078e0032 */
[----:B------:R-:W-:Y:S01]  /*2ec0*/  LOP3.LUT R53, R4, 0x18, RZ, 0xfc, !PT ;  /* 0x0000001804357812 */ /* 0x000fe200078efcff */
[----:B------:R-:W-:Y:S01]  /*2ed0*/  @!P2 IMAD.MOV R62, RZ, RZ, -R62 ;  /* 0x000000ffff3ea224 */ /* 0x000fe200078e0a3e */
[----:B------:R-:W-:Y:S01]  /*2ee0*/  ISETP.GT.U32.AND P2, PT, R3, R52, PT ;  /* 0x000000340300720c */ /* 0x000fe20003f44070 */
[----:B------:R-:W-:Y:S01]  /*2ef0*/  IMAD.HI.U32 R48, R5, R70, RZ ;  /* 0x0000004605307227 */ /* 0x000fe200078e00ff */
[----:B------:R-:W-:-:S03]  /*2f00*/  IABS R50, R53 ;  /* 0x0000003500327213 */ /* 0x000fc60000000000 */
[----:B------:R-:W-:Y:S02]  /*2f10*/  @!P5 IMAD.IADD R14, R14, 0x1, -R3 ;  /* 0x000000010e0ed824 */ /* 0x000fe400078e0a03 */
[----:B------:R-:W-:-:S03]  /*2f20*/  IMAD.HI.U32 R47, R5, R50, RZ ;  /* 0x00000032052f7227 */ /* 0x000fc600078e00ff */
[C---:B------:R-:W-:Y:S01]  /*2f30*/  ISETP.GT.U32.AND P5, PT, R3.reuse, R14, PT ;  /* 0x0000000e0300720c */ /* 0x040fe20003fa4070 */
[----:B------:R-:W-:Y:S01]  /*2f40*/  @!P3 IMAD.IADD R56, R56, 0x1, -R3 ;  /* 0x000000013838b824 */ /* 0x000fe200078e0a03 */
[----:B------:R-:W-:Y:S01]  /*2f50*/  ISETP.GT.U32.AND P3, PT, R3, R46, PT ;  /* 0x0000002e0300720c */ /* 0x000fe20003f64070 */
[----:B------:R-:W-:Y:S02]  /*2f60*/  IMAD.MOV R47, RZ, RZ, -R47 ;  /* 0x000000ffff2f7224 */ /* 0x000fe400078e0a2f */
[----:B------:R-:W-:Y:S02]  /*2f70*/  IMAD.MOV R48, RZ, RZ, -R48 ;  /* 0x000000ffff307224 */ /* 0x000fe400078e0a30 */
[--C-:B------:R-:W-:Y:S02]  /*2f80*/  @!P4 IMAD.IADD R54, R54, 0x1, -R3.reuse ;  /* 0x000000013636c824 */ /* 0x100fe400078e0a03 */
[--C-:B------:R-:W-:Y:S01]  /*2f90*/  @!P2 IMAD.IADD R52, R52, 0x1, -R3.reuse ;  /* 0x000000013434a824 */ /* 0x100fe200078e0a03 */
[----:B------:R-:W-:Y:S01]  /*2fa0*/  ISETP.GE.AND P2, PT, R55, RZ, PT ;  /* 0x000000ff3700720c */ /* 0x000fe20003f46270 */
[C---:B------:R-:W-:Y:S01]  /*2fb0*/  IMAD R50, R3.reuse, R47, R50 ;  /* 0x0000002f03327224 */ /* 0x040fe200078e0232 */
[C---:B------:R-:W-:Y:S01]  /*2fc0*/  ISETP.GT.U32.AND P4, PT, R3.reuse, R54, PT ;  /* 0x000000360300720c */ /* 0x040fe20003f84070 */
[C---:B------:R-:W-:Y:S01]  /*2fd0*/  IMAD R48, R3.reuse, R48, R70 ;  /* 0x0000003003307224 */ /* 0x040fe200078e0246 */
[C---:B------:R-:W-:Y:S01]  /*2fe0*/  LOP3.LUT R55, R4.reuse, 0x14, RZ, 0xfc, !PT ;  /* 0x0000001404377812 */ /* 0x040fe200078efcff */
[----:B------:R-:W-:Y:S01]  /*2ff0*/  IMAD.MOV.U32 R70, RZ, RZ, R52 ;  /* 0x000000ffff467224 */ /* 0x000fe200078e0034 */
[----:B------:R-:W-:Y:S01]  /*3000*/  LOP3.LUT R52, R4, 0x10, RZ, 0xfc, !PT ;  /* 0x0000001004347812 */ /* 0x000fe200078efcff */
[--C-:B------:R-:W-:Y:S01]  /*3010*/  @!P5 IMAD.IADD R14, R14, 0x1, -R3.reuse ;  /* 0x000000010e0ed824 */ /* 0x100fe200078e0a03 */
[C---:B------:R-:W-:Y:S01]  /*3020*/  ISETP.GT.U32.AND P5, PT, R3.reuse, R50, PT ;  /* 0x000000320300720c */ /* 0x040fe20003fa4070 */
[----:B------:R-:W-:Y:S01]  /*3030*/  @!P0 IMAD.MOV R70, RZ, RZ, -R70 ;  /* 0x000000ffff468224 */ /* 0x000fe200078e0a46 */
[C---:B------:R-:W-:Y:S01]  /*3040*/  ISETP.GT.U32.AND P0, PT, R3.reuse, R56, PT ;  /* 0x000000380300720c */ /* 0x040fe20003f04070 */
[--C-:B------:R-:W-:Y:S01]  /*3050*/  @!P3 IMAD.IADD R46, R46, 0x1, -R3.reuse ;  /* 0x000000012e2eb824 */ /* 0x100fe200078e0a03 */
[----:B------:R-:W-:Y:S01]  /*3060*/  IABS R82, R55 ;  /* 0x0000003700527213 */ /* 0x000fe20000000000 */
[----:B------:R-:W-:Y:S01]  /*3070*/  @!P6 IMAD.MOV R64, RZ, RZ, -R64 ;  /* 0x000000ffff40e224 */ /* 0x000fe200078e0a40 */
[----:B------:R-:W-:Y:S01]  /*3080*/  ISETP.GT.U32.AND P3, PT, R3, R48, PT ;  /* 0x000000300300720c */ /* 0x000fe20003f64070 */
[----:B------:R-:W-:Y:S01]  /*3090*/  @!P4 IMAD.IADD R54, R54, 0x1, -R3 ;  /* 0x000000013636c824 */ /* 0x000fe200078e0a03 */
[----:B------:R-:W-:Y:S01]  /*30a0*/  IABS R88, R52 ;  /* 0x0000003400587213 */ /* 0x000fe20000000000 */
[----:B------:R-:W-:Y:S01]  /*30b0*/  IMAD.HI.U32 R47, R5, R82, RZ ;  /* 0x00000052052f7227 */ /* 0x000fe200078e00ff */
[----:B------:R-:W-:-:S02]  /*30c0*/  ISETP.GE.AND P6, PT, R51, RZ, PT ;  /* 0x000000ff3300720c */ /* 0x000fc40003fc6270 */
[----:B------:R-:W-:Y:S01]  /*30d0*/  ISETP.GE.AND P4, PT, R57, RZ, PT ;  /* 0x000000ff3900720c */ /* 0x000fe20003f86270 */
[----:B------:R-:W-:Y:S01]  /*30e0*/  IMAD.HI.U32 R49, R5, R88, RZ ;  /* 0x0000005805317227 */ /* 0x000fe200078e00ff */
[----:B------:R-:W-:-:S03]  /*30f0*/  LOP3.LUT R57, R4, 0xc, RZ, 0xfc, !PT ;  /* 0x0000000c04397812 */ /* 0x000fc600078efcff */
[----:B------:R-:W-:Y:S01]  /*3100*/  IMAD.MOV R47, RZ, RZ, -R47 ;  /* 0x000000ffff2f7224 */ /* 0x000fe200078e0a2f */
[----:B------:R-:W-:Y:S01]  /*3110*/  IABS R90, R57 ;  /* 0x00000039005a7213 */ /* 0x000fe20000000000 */
[--C-:B------:R-:W-:Y:S02]  /*3120*/  @!P5 IMAD.IADD R50, R50, 0x1, -R3.reuse ;  /* 0x000000013232d824 */ /* 0x100fe400078e0a03 */
[----:B------:R-:W-:Y:S01]  /*3130*/  @!P0 IMAD.IADD R56, R56, 0x1, -R3 ;  /* 0x0000000138388824 */ /* 0x000fe200078e0a03 */
[----:B------:R-:W-:Y:S01]  /*3140*/  ISETP.GE.AND P0, PT, R59, RZ, PT ;  /* 0x000000ff3b00720c */ /* 0x000fe20003f06270 */
[----:B------:R-:W-:Y:S01]  /*3150*/  IMAD.MOV R49, RZ, RZ, -R49 ;  /* 0x000000ffff317224 */ /* 0x000fe200078e0a31 */
[----:B------:R-:W-:Y:S01]  /*3160*/  ISETP.GT.U32.AND P5, PT, R3, R50, PT ;  /* 0x000000320300720c */ /* 0x000fe20003fa4070 */
[----:B------:R-:W-:Y:S01]  /*3170*/  @!P3 IMAD.IADD R48, R48, 0x1, -R3 ;  /* 0x000000013030b824 */ /* 0x000fe200078e0a03 */
[----:B------:R-:W-:Y:S01]  /*3180*/  ISETP.GE.AND P3, PT, R53, RZ, PT ;  /* 0x000000ff3500720c */ /* 0x000fe20003f66270 */
[----:B------:R-:W-:Y:S01]  /*3190*/  IMAD R82, R3, R47, R82 ;  /* 0x0000002f03527224 */ /* 0x000fe200078e0252 */
[----:B------:R-:W-:Y:S01]  /*31a0*/  LOP3.LUT R47, R4, 0x8, RZ, 0xfc, !PT ;  /* 0x00000008042f7812 */ /* 0x000fe200078efcff */
[----:B------:R-:W-:-:S02]  /*31b0*/  IMAD.MOV.U32 R72, RZ, RZ, R54 ;  /* 0x000000ffff487224 */ /* 0x000fc400078e0036 */
[C---:B------:R-:W-:Y:S01]  /*31c0*/  IMAD R88, R3.reuse, R49, R88 ;  /* 0x0000003103587224 */ /* 0x040fe200078e0258 */
[----:B------:R-:W-:Y:S01]  /*31d0*/  IABS R92, R47 ;  /* 0x0000002f005c7213 */ /* 0x000fe20000000000 */
[----:B------:R-:W-:Y:S01]  /*31e0*/  IMAD.MOV.U32 R74, RZ, RZ, R46 ;  /* 0x000000ffff4a7224 */ /* 0x000fe200078e002e */
[----:B------:R-:W-:Y:S01]  /*31f0*/  LEA.HI R49, R0, R7, RZ, 0x1b ;  /* 0x0000000700317211 */ /* 0x000fe200078fd8ff */
[----:B------:R-:W-:Y:S01]  /*3200*/  @!P1 IMAD.MOV R72, RZ, RZ, -R72 ;  /* 0x000000ffff489224 */ /* 0x000fe200078e0a48 */
[C---:B------:R-:W-:Y:S01]  /*3210*/  ISETP.GT.U32.AND P1, PT, R3.reuse, R48, PT ;  /* 0x000000300300720c */ /* 0x040fe20003f24070 */
[----:B------:R-:W-:Y:S02]  /*3220*/  IMAD.MOV.U32 R76, RZ, RZ, R56 ;  /* 0x000000ffff4c7224 */ /* 0x000fe400078e0038 */
[----:B------:R-:W-:Y:S01]  /*3230*/  @!P6 IMAD.MOV R74, RZ, RZ, -R74 ;  /* 0x000000ffff4ae224 */ /* 0x000fe200078e0a4a */
[C---:B------:R-:W-:Y:S01]  /*3240*/  ISETP.GT.U32.AND P6, PT, R3.reuse, R82, PT ;  /* 0x000000520300720c */ /* 0x040fe20003fc4070 */
[----:B------:R-:W-:Y:S01]  /*3250*/  @!P2 IMAD.MOV R76, RZ, RZ, -R76 ;  /* 0x000000ffff4ca224 */ /* 0x000fe200078e0a4c */
[----:B------:R-:W-:Y:S01]  /*3260*/  ISETP.GT.U32.AND P2, PT, R3, R88, PT ;  /* 0x000000580300720c */ /* 0x000fe20003f44070 */
[----:B------:R-:W-:-:S02]  /*3270*/  IMAD.MOV.U32 R78, RZ, RZ, R14 ;  /* 0x000000ffff4e7224 */ /* 0x000fc400078e000e */
[----:B------:R-:W-:-:S04]  /*3280*/  IMAD.HI.U32 R14, R5, R92, RZ ;  /* 0x0000005c050e7227 */ /* 0x000fc800078e00ff */
[----:B------:R-:W-:Y:S02]  /*3290*/  IMAD.MOV R46, RZ, RZ, -R14 ;  /* 0x000000ffff2e7224 */ /* 0x000fe400078e0a0e */
[--C-:B------:R-:W-:Y:S01]  /*32a0*/  @!P5 IMAD.IADD R50, R50, 0x1, -R3.reuse ;  /* 0x000000013232d824 */ /* 0x100fe200078e0a03 */
[----:B------:R-:W-:Y:S01]  /*32b0*/  ISETP.GE.AND P5, PT, R52, RZ, PT ;  /* 0x000000ff3400720c */ /* 0x000fe20003fa6270 */
[--C-:B------:R-:W-:Y:S02]  /*32c0*/  @!P1 IMAD.IADD R48, R48, 0x1, -R3.reuse ;  /* 0x0000000130309824 */ /* 0x100fe400078e0a03 */
[----:B------:R-:W-:Y:S02]  /*32d0*/  IMAD R92, R3, R46, R92 ;  /* 0x0000002e035c7224 */ /* 0x000fe400078e025c */
[----:B------:R-:W-:Y:S02]  /*32e0*/  IMAD.MOV.U32 R84, RZ, RZ, R50 ;  /* 0x000000ffff547224 */ /* 0x000fe400078e0032 */
[--C-:B------:R-:W-:Y:S01]  /*32f0*/  @!P6 IMAD.IADD R82, R82, 0x1, -R3.reuse ;  /* 0x000000015252e824 */ /* 0x100fe200078e0a03 */
[----:B------:R-:W-:Y:S01]  /*3300*/  ISETP.GE.AND P6, PT, R57, RZ, PT ;  /* 0x000000ff3900720c */ /* 0x000fe20003fc6270 */
[----:B------:R-:W-:-:S02]  /*3310*/  @!P2 IMAD.IADD R88, R88, 0x1, -R3 ;  /* 0x000000015858a824 */ /* 0x000fc400078e0a03 */
[----:B------:R-:W-:Y:S01]  /*3320*/  IMAD.MOV.U32 R80, RZ, RZ, R48 ;  /* 0x000000ffff507224 */ /* 0x000fe200078e0030 */
[C---:B------:R-:W-:Y:S01]  /*3330*/  ISETP.GT.U32.AND P2, PT, R3.reuse, R82, PT ;  /* 0x000000520300720c */ /* 0x040fe20003f44070 */
[----:B------:R-:W-:Y:S01]  /*3340*/  @!P3 IMAD.MOV R84, RZ, RZ, -R84 ;  /* 0x000000ffff54b224 */ /* 0x000fe200078e0a54 */
[----:B------:R-:W-:Y:S01]  /*3350*/  ISETP.GT.U32.AND P3, PT, R3, R92, PT ;  /* 0x0000005c0300720c */ /* 0x000fe20003f64070 */
[----:B------:R-:W-:-:S04]  /*3360*/  IMAD.HI.U32 R51, R5, R90, RZ ;  /* 0x0000005a05337227 */ /* 0x000fc800078e00ff */
[----:B------:R-:W-:-:S04]  /*3370*/  IMAD.HI.U32 R14, R5, R94, RZ ;  /* 0x0000005e050e7227 */ /* 0x000fc800078e00ff */
[----:B------:R-:W-:Y:S01]  /*3380*/  @!P0 IMAD.MOV R80, RZ, RZ, -R80 ;  /* 0x000000ffff508224 */ /* 0x000fe200078e0a50 */
[C---:B------:R-:W-:Y:S01]  /*3390*/  ISETP.GT.U32.AND P0, PT, R3.reuse, R88, PT ;  /* 0x000000580300720c */ /* 0x040fe20003f04070 */
[----:B------:R-:W-:Y:S02]  /*33a0*/  IMAD.MOV R51, RZ, RZ, -R51 ;  /* 0x000000ffff337224 */ /* 0x000fe400078e0a33 */
[----:B------:R-:W-:Y:S02]  /*33b0*/  IMAD.MOV R14, RZ, RZ, -R14 ;  /* 0x000000ffff0e7224 */ /* 0x000fe400078e0a0e */
[C---:B------:R-:W-:Y:S02]  /*33c0*/  IMAD R90, R3.reuse, R51, R90 ;  /* 0x00000033035a7224 */ /* 0x040fe400078e025a */
[----:B------:R-:W-:Y:S02]  /*33d0*/  IMAD R94, R3, R14, R94 ;  /* 0x0000000e035e7224 */ /* 0x000fe400078e025e */
[----:B------:R-:W-:Y:S01]  /*33e0*/  VIADD R14, R49, 0xfc ;  /* 0x000000fc310e7836 */ /* 0x000fe20000000000 */
[----:B------:R-:W-:Y:S01]  /*33f0*/  ISETP.GT.U32.AND P1, PT, R3, R90, PT ;  /* 0x0000005a0300720c */ /* 0x000fe20003f24070 */
[----:B------:R-:W-:-:S02]  /*3400*/  @!P3 IMAD.IADD R92, R92, 0x1, -R3 ;  /* 0x000000015c5cb824 */ /* 0x000fc400078e0a03 */
[----:B------:R-:W-:Y:S01]  /*3410*/  VIADD R51, R49, 0xdc ;  /* 0x000000dc31337836 */ /* 0x000fe20000000000 */
[----:B------:R-:W-:Y:S01]  /*3420*/  IABS R48, R14 ;  /* 0x0000000e00307213 */ /* 0x000fe20000000000 */
[--C-:B------:R-:W-:Y:S01]  /*3430*/  @!P2 IMAD.IADD R82, R82, 0x1, -R3.reuse ;  /* 0x000000015252a824 */ /* 0x100fe200078e0a03 */
[----:B------:R-:W-:Y:S01]  /*3440*/  ISETP.GE.AND P2, PT, R14, RZ, PT ;  /* 0x000000ff0e00720c */ /* 0x000fe20003f46270 */
[----:B------:R-:W-:Y:S01]  /*3450*/  @!P0 IMAD.IADD R88, R88, 0x1, -R3 ;  /* 0x0000000158588824 */ /* 0x000fe200078e0a03 */
[----:B------:R-:W-:Y:S01]  /*3460*/  ISETP.GT.U32.AND P0, PT, R3, R94, PT ;  /* 0x0000005e0300720c */ /* 0x000fe20003f04070 */
[----:B------:R-:W-:Y:S01]  /*3470*/  IMAD.HI.U32 R14, R5, R48, RZ ;  /* 0x00000030050e7227 */ /* 0x000fe200078e00ff */
[----:B------:R-:W-:Y:S02]  /*3480*/  ISETP.GT.U32.AND P3, PT, R3, R92, PT ;  /* 0x0000005c0300720c */ /* 0x000fe40003f64070 */
[----:B------:R-:W-:Y:S01]  /*3490*/  IABS R50, R51 ;  /* 0x0000003300327213 */ /* 0x000fe20000000000 */
[----:B------:R-:W-:-:S02]  /*34a0*/  VIADD R53, R49, 0xbc ;  /* 0x000000bc31357836 */ /* 0x000fc40000000000 */
[----:B------:R-:W-:Y:S02]  /*34b0*/  IMAD.MOV R14, RZ, RZ, -R14 ;  /* 0x000000ffff0e7224 */ /* 0x000fe400078e0a0e */
[----:B------:R-:W-:Y:S01]  /*34c0*/  IMAD.HI.U32 R46, R5, R50, RZ ;  /* 0x00000032052e7227 */ /* 0x000fe200078e00ff */
[----:B------:R-:W-:-:S03]  /*34d0*/  IABS R52, R53 ;  /* 0x0000003500347213 */ /* 0x000fc60000000000 */
[--C-:B------:R-:W-:Y:S02]  /*34e0*/  @!P1 IMAD.IADD R90, R90, 0x1, -R3.reuse ;  /* 0x000000015a5a9824 */ /* 0x100fe400078e0a03 */
[C---:B------:R-:W-:Y:S02]  /*34f0*/  IMAD R14, R3.reuse, R14, R48 ;  /* 0x0000000e030e7224 */ /* 0x040fe400078e0230 */
[----:B------:R-:W-:Y:S01]  /*3500*/  IMAD.MOV R46, RZ, RZ, -R46 ;  /* 0x000000ffff2e7224 */ /* 0x000fe200078e0a2e */
[C---:B------:R-:W-:Y:S01]  /*3510*/  ISETP.GT.U32.AND P1, PT, R3.reuse, R90, PT ;  /* 0x0000005a0300720c */ /* 0x040fe20003f24070 */
[--C-:B------:R-:W-:Y:S02]  /*3520*/  @!P0 IMAD.IADD R94, R94, 0x1, -R3.reuse ;  /* 0x000000015e5e8824 */ /* 0x100fe400078e0a03 */
[----:B------:R-:W-:Y:S01]  /*3530*/  @!P3 IMAD.IADD R92, R92, 0x1, -R3 ;  /* 0x000000015c5cb824 */ /* 0x000fe200078e0a03 */
[C---:B------:R-:W-:Y:S01]  /*3540*/  ISETP.GT.U32.AND P3, PT, R3.reuse, R14, PT ;  /* 0x0000000e0300720c */ /* 0x040fe20003f64070 */
[C---:B------:R-:W-:Y:S01]  /*3550*/  IMAD R48, R3.reuse, R46, R50 ;  /* 0x0000002e03307224 */ /* 0x040fe200078e0232 */
[----:B------:R-:W-:Y:S01]  /*3560*/  ISETP.GT.U32.AND P0, PT, R3, R94, PT ;  /* 0x0000005e0300720c */ /* 0x000fe20003f04070 */
[----:B------:R-:W-:-:S04]  /*3570*/  IMAD.HI.U32 R46, R5, R52, RZ ;  /* 0x00000034052e7227 */ /* 0x000fc800078e00ff */
[----:B------:R-:W-:Y:S01]  /*3580*/  @!P4 IMAD.MOV R78, RZ, RZ, -R78 ;  /* 0x000000ffff4ec224 */ /* 0x000fe200078e0a4e */
[----:B------:R-:W-:Y:S01]  /*3590*/  ISETP.GE.AND P4, PT, R55, RZ, PT ;  /* 0x000000ff3700720c */ /* 0x000fe20003f86270 */
[C---:B------:R-:W-:Y:S02]  /*35a0*/  VIADD R55, R49.reuse, 0x9c ;  /* 0x0000009c31377836 */ /* 0x040fe40000000000 */
[----:B------:R-:W-:Y:S02]  /*35b0*/  VIADD R57, R49, 0x7c ;  /* 0x0000007c31397836 */ /* 0x000fe40000000000 */
[----:B------:R-:W-:Y:S01]  /*35c0*/  IMAD.MOV R46, RZ, RZ, -R46 ;  /* 0x000000ffff2e7224 */ /* 0x000fe200078e0a2e */
[----:B------:R-:W-:Y:S01]  /*35d0*/  IABS R54, R55 ;  /* 0x0000003700367213 */ /* 0x000fe20000000000 */
[--C-:B------:R-:W-:Y:S01]  /*35e0*/  @!P1 IMAD.IADD R90, R90, 0x1, -R3.reuse ;  /* 0x000000015a5a9824 */ /* 0x100fe200078e0a03 */
[----:B------:R-:W-:Y:S01]  /*35f0*/  IABS R56, R57 ;  /* 0x0000003900387213 */ /* 0x000fe20000000000 */
[----:B------:R-:W-:Y:S01]  /*3600*/  IMAD R50, R3, R46, R52 ;  /* 0x0000002e03327224 */ /* 0x000fe200078e0234 */
[----:B------:R-:W-:Y:S01]  /*3610*/  ISETP.GE.AND P1, PT, R47, RZ, PT ;  /* 0x000000ff2f00720c */ /* 0x000fe20003f26270 */
[----:B------:R-:W-:-:S02]  /*3620*/  @!P3 IMAD.IADD R14, R14, 0x1, -R3 ;  /* 0x000000010e0eb824 */ /* 0x000fc400078e0a03 */
[----:B------:R-:W-:Y:S01]  /*3630*/  IMAD.HI.U32 R47, R5, R54, RZ ;  /* 0x00000036052f7227 */ /* 0x000fe200078e00ff */
[----:B------:R-:W-:-:S03]  /*3640*/  ISETP.GT.U32.AND P3, PT, R3, R50, PT ;  /* 0x000000320300720c */ /* 0x000fc60003f64070 */
[----:B------:R-:W-:-:S04]  /*3650*/  IMAD.HI.U32 R46, R5, R56, RZ ;  /* 0x00000038052e7227 */ /* 0x000fc800078e00ff */
[----:B------:R-:W-:Y:S01]  /*3660*/  @!P0 IMAD.IADD R94, R94, 0x1, -R3 ;  /* 0x000000015e5e8824 */ /* 0x000fe200078e0a03 */
[C---:B------:R-:W-:Y:S01]  /*3670*/  ISETP.GT.U32.AND P0, PT, R3.reuse, R48, PT ;  /* 0x000000300300720c */ /* 0x040fe20003f04070 */
[----:B------:R-:W-:Y:S02]  /*3680*/  IMAD.MOV R47, RZ, RZ, -R47 ;  /* 0x000000ffff2f7224 */ /* 0x000fe400078e0a2f */
[----:B------:R-:W-:Y:S02]  /*3690*/  IMAD.MOV R46, RZ, RZ, -R46 ;  /* 0x000000ffff2e7224 */ /* 0x000fe400078e0a2e */
[C---:B------:R-:W-:Y:S02]  /*36a0*/  IMAD R52, R3.reuse, R47, R54 ;  /* 0x0000002f03347224 */ /* 0x040fe400078e0236 */
[----:B------:R-:W-:Y:S02]  /*36b0*/  IMAD R54, R3, R46, R56 ;  /* 0x0000002e03367224 */ /* 0x000fe400078e0238 */
[----:B------:R-:W-:-:S02]  /*36c0*/  @!P3 IMAD.IADD R50, R50, 0x1, -R3 ;  /* 0x000000013232b824 */ /* 0x000fc400078e0a03 */
[----:B------:R-:W-:Y:S01]  /*36d0*/  VIADD R59, R49, 0x5c ;  /* 0x0000005c313b7836 */ /* 0x000fe20000000000 */
[C---:B------:R-:W-:Y:S01]  /*36e0*/  ISETP.GT.U32.AND P3, PT, R3.reuse, R54, PT ;  /* 0x000000360300720c */ /* 0x040fe20003f64070 */
[----:B------:R-:W-:Y:S01]  /*36f0*/  @!P0 IMAD.IADD R48, R48, 0x1, -R3 ;  /* 0x0000000130308824 */ /* 0x000fe200078e0a03 */
[----:B------:R-:W-:Y:S01]  /*3700*/  ISETP.GT.U32.AND P0, PT, R3, R52, PT ;  /* 0x000000340300720c */ /* 0x000fe20003f04070 */
[C---:B------:R-:W-:Y:S01]  /*3710*/  VIADD R61, R49.reuse, 0x3c ;  /* 0x0000003c313d7836 */ /* 0x040fe20000000000 */
[----:B------:R-:W-:Y:S01]  /*3720*/  IABS R66, R59 ;  /* 0x0000003b00427213 */ /* 0x000fe20000000000 */
[----:B------:R-:W-:Y:S02]  /*3730*/  VIADD R49, R49, 0x1c ;  /* 0x0000001c31317836 */ /* 0x000fe40000000000 */
[----:B------:R-:W-:Y:S01]  /*3740*/  @!P6 IMAD.MOV R90, RZ, RZ, -R90 ;  /* 0x000000ffff5ae224 */ /* 0x000fe200078e0a5a */
[----:B------:R-:W-:Y:S01]  /*3750*/  IABS R86, R61 ;  /* 0x0000003d00567213 */ /* 0x000fe20000000000 */
[----:B------:R-:W-:Y:S01]  /*3760*/  IMAD.HI.U32 R46, R5, R66, RZ ;  /* 0x00000042052e7227 */ /* 0x000fe200078e00ff */
[----:B------:R-:W-:-:S03]  /*3770*/  IABS R96, R49 ;  /* 0x0000003100607213 */ /* 0x000fc60000000000 */
[----:B------:R-:W-:Y:S01]  /*3780*/  @!P3 IMAD.IADD R54, R54, 0x1, -R3 ;  /* 0x000000013636b824 */ /* 0x000fe200078e0a03 */
[----:B------:R-:W-:Y:S01]  /*3790*/  ISETP.GT.U32.AND P3, PT, R3, R14, PT ;  /* 0x0000000e0300720c */ /* 0x000fe20003f64070 */
[----:B------:R-:W-:-:S03]  /*37a0*/  IMAD.HI.U32 R47, R5, R86, RZ ;  /* 0x00000056052f7227 */ /* 0x000fc600078e00ff */
[----:B------:R-:W-:Y:S01]  /*37b0*/  ISETP.GT.U32.AND P6, PT, R3, R54, PT ;  /* 0x000000360300720c */ /* 0x000fe20003fc4070 */
[----:B------:R-:W-:Y:S02]  /*37c0*/  IMAD.MOV R56, RZ, RZ, -R46 ;  /* 0x000000ffff387224 */ /* 0x000fe400078e0a2e */
[----:B------:R-:W-:Y:S01]  /*37d0*/  @!P0 IMAD.IADD R52, R52, 0x1, -R3 ;  /* 0x0000000134348824 */ /* 0x000fe200078e0a03 */
[----:B------:R-:W-:Y:S01]  /*37e0*/  ISETP.GE.AND P0, PT, R63, RZ, PT ;  /* 0x000000ff3f00720c */ /* 0x000fe20003f06270 */
[----:B------:R-:W-:-:S04]  /*37f0*/  IMAD.HI.U32 R46, R5, R96, RZ ;  /* 0x00000060052e7227 */ /* 0x000fc800078e00ff */
[----:B------:R-:W-:Y:S01]  /*3800*/  @!P5 IMAD.MOV R88, RZ, RZ, -R88 ;  /* 0x000000ffff58d224 */ /* 0x000fe200078e0a58 */
[----:B------:R-:W-:Y:S01]  /*3810*/  ISETP.GT.U32.AND P5, PT, R3, R50, PT ;  /* 0x000000320300720c */ /* 0x000fe20003fa4070 */
[----:B------:R-:W-:Y:S02]  /*3820*/  IMAD.MOV R47, RZ, RZ, -R47 ;  /* 0x000000ffff2f7224 */ /* 0x000fe400078e0a2f */
[----:B------:R-:W-:-:S04]  /*3830*/  IMAD.HI.U32 R5, R5, R98, RZ ;  /* 0x0000006205057227 */ /* 0x000fc800078e00ff */
[----:B------:R-:W-:Y:S01]  /*3840*/  @!P1 IMAD.MOV R92, RZ, RZ, -R92 ;  /* 0x000000ffff5c9224 */ /* 0x000fe200078e0a5c */
[C---:B------:R-:W-:Y:S01]  /*3850*/  ISETP.GT.U32.AND P1, PT, R3.reuse, R52, PT ;  /* 0x000000340300720c */ /* 0x040fe20003f24070 */
[C---:B------:R-:W-:Y:S02]  /*3860*/  IMAD R56, R3.reuse, R56, R66 ;  /* 0x0000003803387224 */ /* 0x040fe400078e0242 */
[----:B------:R-:W-:Y:S02]  /*3870*/  IMAD.MOV R46, RZ, RZ, -R46 ;  /* 0x000000ffff2e7224 */ /* 0x000fe400078e0a2e */
[----:B------:R-:W-:Y:S02]  /*3880*/  IMAD R66, R3, R47, R86 ;  /* 0x0000002f03427224 */ /* 0x000fe400078e0256 */
[----:B------:R-:W-:Y:S02]  /*3890*/  IMAD.MOV R5, RZ, RZ, -R5 ;  /* 0x000000ffff057224 */ /* 0x000fe400078e0a05 */
[----:B------:R-:W-:-:S02]  /*38a0*/  IMAD.MOV.U32 R86, RZ, RZ, R82 ;  /* 0x000000ffff567224 */ /* 0x000fc400078e0052 */
[C---:B------:R-:W-:Y:S02]  /*38b0*/  IMAD R82, R3.reuse, R46, R96 ;  /* 0x0000002e03527224 */ /* 0x040fe400078e0260 */
[C---:B------:R-:W-:Y:S01]  /*38c0*/  IMAD R96, R3.reuse, R5, R98 ;  /* 0x0000000503607224 */ /* 0x040fe200078e0262 */
[----:B------:R-:W-:Y:S01]  /*38d0*/  SHF.R.S32.HI R98, RZ, 0x6, R0 ;  /* 0x00000006ff627819 */ /* 0x000fe20000011400 */
[----:B------:R-:W-:Y:S01]  /*38e0*/  @!P4 IMAD.MOV R86, RZ, RZ, -R86 ;  /* 0x000000ffff56c224 */ /* 0x000fe200078e0a56 */
[C---:B------:R-:W-:Y:S01]  /*38f0*/  ISETP.GT.U32.AND P4, PT, R3.reuse, R48, PT ;  /* 0x000000300300720c */ /* 0x040fe20003f84070 */
[--C-:B------:R-:W-:Y:S01]  /*3900*/  @!P6 IMAD.IADD R54, R54, 0x1, -R3.reuse ;  /* 0x000000013636e824 */ /* 0x100fe200078e0a03 */
[C---:B------:R-:W-:Y:S01]  /*3910*/  ISETP.GT.U32.AND P6, PT, R3.reuse, R96, PT ;  /* 0x000000600300720c */ /* 0x040fe20003fc4070 */
[--C-:B------:R-:W-:Y:S01]  /*3920*/  @!P5 IMAD.IADD R50, R50, 0x1, -R3.reuse ;  /* 0x000000013232d824 */ /* 0x100fe200078e0a03 */
[----:B------:R-:W-:Y:S01]  /*3930*/  ISETP.GT.U32.AND P5, PT, R3, R82, PT ;  /* 0x000000520300720c */ /* 0x000fe20003fa4070 */
[--C-:B------:R-:W-:Y:S01]  /*3940*/  @!P1 IMAD.IADD R52, R52, 0x1, -R3.reuse ;  /* 0x0000000134349824 */ /* 0x100fe200078e0a03 */
[----:B------:R-:W-:Y:S01]  /*3950*/  ISETP.GE.AND P1, PT, R53, RZ, PT ;  /* 0x000000ff3500720c */ /* 0x000fe20003f26270 */
[----:B------:R-:W-:Y:S01]  /*3960*/  @!P0 IMAD.MOV R94, RZ, RZ, -R94 ;  /* 0x000000ffff5e8224 */ /* 0x000fe200078e0a5e */
[C---:B------:R-:W-:Y:S01]  /*3970*/  ISETP.GT.U32.AND P0, PT, R3.reuse, R56, PT ;  /* 0x000000380300720c */ /* 0x040fe20003f04070 */
[--C-:B------:R-:W-:Y:S01]  /*3980*/  @!P3 IMAD.IADD R14, R14, 0x1, -R3.reuse ;  /* 0x000000010e0eb824 */ /* 0x100fe200078e0a03 */
[----:B------:R-:W-:Y:S01]  /*3990*/  ISETP.GT.U32.AND P3, PT, R3, R66, PT ;  /* 0x000000420300720c */ /* 0x000fe20003f64070 */
[----:B------:R-:W-:Y:S01]  /*39a0*/  IMAD.SHL.U32 R5, R0, 0x2, RZ ;  /* 0x0000000200057824 */ /* 0x000fe200078e00ff */
[----:B------:R-:W-:Y:S01]  /*39b0*/  SGXT R98, R98, 0x1 ;  /* 0x000000016262781a */ /* 0x000fe20000000200 */
[--C-:B------:R-:W-:Y:S01]  /*39c0*/  @!P4 IMAD.IADD R48, R48, 0x1, -R3.reuse ;  /* 0x000000013030c824 */ /* 0x100fe200078e0a03 */
[----:B------:R-:W-:Y:S01]  /*39d0*/  ISETP.GE.AND P4, PT, R51, RZ, PT ;  /* 0x000000ff3300720c */ /* 0x000fe20003f86270 */
[--C-:B------:R-:W-:Y:S01]  /*39e0*/  @!P6 IMAD.IADD R96, R96, 0x1, -R3.reuse ;  /* 0x000000016060e824 */ /* 0x100fe200078e0a03 */
[----:B------:R-:W-:Y:S01]  /*39f0*/  LOP3.LUT R5, R5, 0x7e, RZ, 0xc0, !PT ;  /* 0x0000007e05057812 */ /* 0x000fe200078ec0ff */
[--C-:B------:R-:W-:Y:S01]  /*3a00*/  @!P5 IMAD.IADD R82, R82, 0x1, -R3.reuse ;  /* 0x000000015252d824 */ /* 0x100fe200078e0a03 */
[----:B------:R-:W-:Y:S01]  /*3a10*/  ISETP.GE.AND P5, PT, R59, RZ, PT ;  /* 0x000000ff3b00720c */ /* 0x000fe20003fa6270 */
[----:B------:R-:W-:Y:S01]  /*3a20*/  @!P1 IMAD.MOV R50, RZ, RZ, -R50 ;  /* 0x000000ffff329224 */ /* 0x000fe200078e0a32 */
[C---:B------:R-:W-:Y:S01]  /*3a30*/  ISETP.GT.U32.AND P1, PT, R3.reuse, R96, PT ;  /* 0x000000600300720c */ /* 0x040fe20003f24070 */
[----:B------:R-:W-:Y:S01]  /*3a40*/  IMAD.MOV.U32 R46, RZ, RZ, R14 ;  /* 0x000000ffff2e7224 */ /* 0x000fe200078e000e */
[----:B------:R-:W-:Y:S01]  /*3a50*/  ISETP.GT.U32.AND P6, PT, R3, R82, PT ;  /* 0x000000520300720c */ /* 0x000fe20003fc4070 */
[--C-:B------:R-:W-:Y:S01]  /*3a60*/  @!P0 IMAD.IADD R56, R56, 0x1, -R3.reuse ;  /* 0x0000000138388824 */ /* 0x100fe200078e0a03 */
[----:B------:R-:W-:Y:S01]  /*3a70*/  ISETP.GE.AND P0, PT, R55, RZ, PT ;  /* 0x000000ff3700720c */ /* 0x000fe20003f06270 */
[----:B------:R-:W-:Y:S01]  /*3a80*/  @!P3 IMAD.IADD R66, R66, 0x1, -R3 ;  /* 0x000000014242b824 */ /* 0x000fe200078e0a03 */
[----:B------:R-:W-:Y:S01]  /*3a90*/  ISETP.GE.AND P3, PT, R57, RZ, PT ;  /* 0x000000ff3900720c */ /* 0x000fe20003f66270 */
[----:B------:R-:W-:Y:S01]  /*3aa0*/  @!P2 IMAD.MOV R46, RZ, RZ, -R46 ;  /* 0x000000ffff2ea224 */ /* 0x000fe200078e0a2e */
[C---:B------:R-:W-:Y:S01]  /*3ab0*/  ISETP.GT.U32.AND P2, PT, R3.reuse, R56, PT ;  /* 0x000000380300720c */ /* 0x040fe20003f44070 */
[----:B------:R-:W-:Y:S01]  /*3ac0*/  @!P4 IMAD.MOV R48, RZ, RZ, -R48 ;  /* 0x000000ffff30c224 */ /* 0x000fe200078e0a30 */
[----:B------:R-:W-:-:S02]  /*3ad0*/  ISETP.GT.U32.AND P4, PT, R3, R66, PT ;  /* 0x000000420300720c */ /* 0x000fc40003f84070 */
[----:B------:R-:W-:Y:S01]  /*3ae0*/  LOP3.LUT R14, R0, 0x40, RZ, 0xc0, !PT ;  /* 0x00000040000e7812 */ /* 0x000fe200078ec0ff */
[--C-:B------:R-:W-:Y:S01]  /*3af0*/  @!P1 IMAD.IADD R96, R96, 0x1, -R3.reuse ;  /* 0x0000000160609824 */ /* 0x100fe200078e0a03 */
[----:B------:R-:W-:Y:S01]  /*3b00*/  ISETP.NE.AND P1, PT, R153, RZ, PT ;  /* 0x000000ff9900720c */ /* 0x000fe20003f25270 */
[--C-:B------:R-:W-:Y:S01]  /*3b10*/  @!P6 IMAD.IADD R82, R82, 0x1, -R3.reuse ;  /* 0x000000015252e824 */ /* 0x100fe200078e0a03 */
[----:B------:R-:W-:Y:S01]  /*3b20*/  ISETP.GE.AND P6, PT, R4, RZ, PT ;  /* 0x000000ff0400720c */ /* 0x000fe20003fc6270 */
[----:B------:R-:W-:Y:S01]  /*3b30*/  @!P0 IMAD.MOV R52, RZ, RZ, -R52 ;  /* 0x000000ffff348224 */ /* 0x000fe200078e0a34 */
[----:B------:R-:W-:Y:S01]  /*3b40*/  LOP3.LUT R153, RZ, R153, RZ, 0x33, !PT ;  /* 0x00000099ff997212 */ /* 0x000fe200078e33ff */
[----:B------:R-:W-:Y:S02]  /*3b50*/  @!P3 IMAD.MOV R54, RZ, RZ, -R54 ;  /* 0x000000ffff36b224 */ /* 0x000fe400078e0a36 */
[--C-:B------:R-:W-:Y:S01]  /*3b60*/  @!P2 IMAD.IADD R56, R56, 0x1, -R3.reuse ;  /* 0x000000013838a824 */ /* 0x100fe200078e0a03 */
[----:B------:R-:W-:Y:S01]  /*3b70*/  SEL R46, R153, R46, !P1 ;  /* 0x0000002e992e7207 */ /* 0x000fe20004800000 */
[----:B------:R-:W-:Y:S01]  /*3b80*/  @!P4 IMAD.IADD R66, R66, 0x1, -R3 ;  /* 0x000000014242c824 */ /* 0x000fe200078e0a03 */
[----:B------:R-:W-:Y:S01]  /*3b90*/  ISETP.GE.AND P2, PT, R61, RZ, PT ;  /* 0x000000ff3d00720c */ /* 0x000fe20003f46270 */
[----:B------:R-:W-:Y:S01]  /*3ba0*/  @!P5 IMAD.MOV R56, RZ, RZ, -R56 ;  /* 0x000000ffff38d224 */ /* 0x000fe200078e0a38 */
[----:B------:R-:W-:Y:S01]  /*3bb0*/  ISETP.GE.AND P4, PT, R49, RZ, PT ;  /* 0x000000ff3100720c */ /* 0x000fe20003f86270 */
[----:B------:R-:W-:Y:S01]  /*3bc0*/  IMAD R46, R46, UR5, RZ ;  /* 0x000000052e2e7c24 */ /* 0x000fe2000f8e02ff */
[C---:B------:R-:W-:Y:S01]  /*3bd0*/  SEL R3, R153.reuse, R8, !P1 ;  /* 0x0000000899037207 */ /* 0x040fe20004800000 */
[----:B------:R-:W-:Y:S01]  /*3be0*/  @!P6 IMAD.MOV R96, RZ, RZ, -R96 ;  /* 0x000000ffff60e224 */ /* 0x000fe200078e0a60 */
[----:B------:R-:W-:Y:S01]  /*3bf0*/  LEA R8, P0, R2, UR6, 0x1 ;  /* 0x0000000602087c11 */ /* 0x000fe2000f8008ff */
[----:B------:R-:W-:Y:S01]  /*3c00*/  IMAD R14, R14, 0x40, R5 ;  /* 0x000000400e0e7824 */ /* 0x000fe200078e0205 */
[----:B------:R-:W-:Y:S01]  /*3c10*/  SEL R6, R153, R6, !P1 ;  /* 0x0000000699067207 */ /* 0x000fe20004800000 */
[----:B------:R-:W-:Y:S01]  /*3c20*/  IMAD R3, R3, UR5, RZ ;  /* 0x0000000503037c24 */ /* 0x000fe2000f8e02ff */
[----:B------:R-:W-:-:S02]  /*3c30*/  SEL R9, R153, R9, !P1 ;  /* 0x0000000999097207 */ /* 0x000fc40004800000 */
[----:B------:R-:W-:Y:S01]  /*3c40*/  LEA.HI.X.SX32 R2, R2, UR7, 0x1, P0 ;  /* 0x0000000702027c11 */ /* 0x000fe200080f0eff */
[----:B------:R-:W-:Y:S01]  /*3c50*/  ULDC.64 UR6, c[0x0][0x218] ;  /* 0x0000860000067ab9 */ /* 0x000fe20000000a00 */
[----:B------:R-:W-:Y:S01]  /*3c60*/  IMAD R6, R6, UR5, RZ ;  /* 0x0000000506067c24 */ /* 0x000fe2000f8e02ff */
[----:B------:R-:W-:Y:S01]  /*3c70*/  LEA R4, P6, R46, UR6, 0x1 ;  /* 0x000000062e047c11 */ /* 0x000fe2000f8c08ff */
[----:B------:R-:W-:Y:S01]  /*3c80*/  IMAD R9, R9, UR5, RZ ;  /* 0x0000000509097c24 */ /* 0x000fe2000f8e02ff */
[C---:B------:R-:W-:Y:S01]  /*3c90*/  SEL R10, R153.reuse, R10, !P1 ;  /* 0x0000000a990a7207 */ /* 0x040fe20004800000 */
[----:B------:R-:W-:Y:S01]  /*3ca0*/  @!P2 IMAD.MOV R66, RZ, RZ, -R66 ;  /* 0x000000ffff42a224 */ /* 0x000fe200078e0a42 */
[C---:B------:R-:W-:Y:S01]  /*3cb0*/  SEL R12, R153.reuse, R12, !P1 ;  /* 0x0000000c990c7207 */ /* 0x040fe20004800000 */
[----:B------:R-:W-:Y:S01]  /*3cc0*/  @!P4 IMAD.MOV R82, RZ, RZ, -R82 ;  /* 0x000000ffff52c224 */ /* 0x000fe200078e0a52 */
[----:B------:R-:W-:Y:S01]  /*3cd0*/  LEA R47, P5, R6, UR6, 0x1 ;  /* 0x00000006062f7c11 */ /* 0x000fe2000f8a08ff */
[----:B------:R0:W-:Y:S01]  /*3ce0*/  STL [R1+0x224], R4 ;  /* 0x0002240401007387 */ /* 0x0001e20000100800 */
[----:B------:R-:W-:Y:S01]  /*3cf0*/  IMAD R10, R10, UR5, RZ ;  /* 0x000000050a0a7c24 */ /* 0x000fe2000f8e02ff */
[C---:B------:R-:W-:Y:S01]  /*3d00*/  SEL R13, R153.reuse, R13, !P1 ;  /* 0x0000000d990d7207 */ /* 0x040fe20004800000 */
[----:B------:R-:W-:Y:S01]  /*3d10*/  IMAD R12, R12, UR5, RZ ;  /* 0x000000050c0c7c24 */ /* 0x000fe2000f8e02ff */
[C---:B------:R-:W-:Y:S01]  /*3d20*/  SEL R15, R153.reuse, R15, !P1 ;  /* 0x0000000f990f7207 */ /* 0x040fe20004800000 */
[----:B------:R1:W-:Y:S01]  /*3d30*/  STL [R1+0x2cc], R47 ;  /* 0x0002cc2f01007387 */ /* 0x0003e20000100800 */
[----:B------:R-:W-:Y:S01]  /*3d40*/  SEL R11, R153, R11, !P1 ;  /* 0x0000000b990b7207 */ /* 0x000fe20004800000 */
[----:B------:R-:W-:Y:S01]  /*3d50*/  IMAD R13, R13, UR5, RZ ;  /* 0x000000050d0d7c24 */ /* 0x000fe2000f8e02ff */
[----:B------:R-:W-:Y:S01]  /*3d60*/  SEL R16, R153, R16, !P1 ;  /* 0x0000001099107207 */ /* 0x000fe20004800000 */
[----:B------:R-:W-:Y:S01]  /*3d70*/  IMAD R15, R15, UR5, RZ ;  /* 0x000000050f0f7c24 */ /* 0x000fe2000f8e02ff */
[----:B0-----:R-:W-:Y:S01]  /*3d80*/  LEA R4, P2, R9, UR6, 0x1 ;  /* 0x0000000609047c11 */ /* 0x001fe2000f8408ff */
[----:B------:R-:W-:Y:S01]  /*3d90*/  IMAD R11, R11, UR5, RZ ;  /* 0x000000050b0b7c24 */ /* 0x000fe2000f8e02ff */
[C---:B------:R-:W-:Y:S01]  /*3da0*/  SEL R17, R153.reuse, R17, !P1 ;  /* 0x0000001199117207 */ /* 0x040fe20004800000 */
[----:B------:R-:W-:Y:S01]  /*3db0*/  IMAD R16, R16, UR5, RZ ;  /* 0x0000000510107c24 */ /* 0x000fe2000f8e02ff */
[C---:B------:R-:W-:Y:S01]  /*3dc0*/  SEL R18, R153.reuse, R18, !P1 ;  /* 0x0000001299127207 */ /* 0x040fe20004800000 */
[----:B------:R0:W-:Y:S01]  /*3dd0*/  STL [R1+0x22c], R4 ;  /* 0x00022c0401007387 */ /* 0x0001e20000100800 */
[----:B------:R-:W-:Y:S01]  /*3de0*/  SEL R19, R153, R19, !P1 ;  /* 0x0000001399137207 */ /* 0x000fe20004800000 */
[----:B------:R-:W-:Y:S01]  /*3df0*/  IMAD R17, R17, UR5, RZ ;  /* 0x0000000511117c24 */ /* 0x000fe2000f8e02ff */
[C---:B------:R-:W-:Y:S01]  /*3e00*/  SEL R20, R153.reuse, R20, !P1 ;  /* 0x0000001499147207 */ /* 0x040fe20004800000 */
[----:B------:R-:W-:Y:S01]  /*3e10*/  IMAD R18, R18, UR5, RZ ;  /* 0x0000000512127c24 */ /* 0x000fe2000f8e02ff */
        /* <DEDUP_REMOVED lines=98> */
[----:B------:R-:W-:Y:S01]  /*4440*/  SEL R96, R153, R96, !P1 ;  /* 0x0000006099607207 */ /* 0x000fe20004800000 */
[----:B------:R-:W-:Y:S01]  /*4450*/  IMAD R66, R66, UR5, RZ ;  /* 0x0000000542427c24 */ /* 0x000fe2000f8e02ff */
[----:B-1----:R-:W-:Y:S01]  /*4460*/  LEA R47, P1, R10, UR6, 0x1 ;  /* 0x000000060a2f7c11 */ /* 0x002fe2000f8208ff */
[----:B------:R-:W-:Y:S01]  /*4470*/  IMAD R82, R82, UR5, RZ ;  /* 0x0000000552527c24 */ /* 0x000fe2000f8e02ff */
[----:B0-----:R-:W-:Y:S01]  /*4480*/  LEA R4, P4, R12, UR6, 0x1 ;  /* 0x000000060c047c11 */ /* 0x001fe2000f8808ff */
[----:B------:R-:W-:Y:S01]  /*4490*/  IMAD R96, R96, UR5, RZ ;  /* 0x0000000560607c24 */ /* 0x000fe2000f8e02ff */
[----:B------:R-:W-:Y:S01]  /*44a0*/  LEA R220, P3, R3, UR6, 0x1 ;  /* 0x0000000603dc7c11 */ /* 0x000fe2000f8608ff */
[----:B------:R-:W-:Y:S01]  /*44b0*/  STL [R1+0x2d0], R47 ;  /* 0x0002d02f01007387 */ /* 0x000fe20000100800 */
[----:B------:R-:W-:Y:S01]  /*44c0*/  LEA.HI.X.SX32 R219, R46, UR7, 0x1, P6 ;  /* 0x000000072edb7c11 */ /* 0x000fe2000b0f0eff */
[----:B------:R-:W-:Y:S01]  /*44d0*/  UMOV UR5, URZ ;  /* 0x0000003f00057c82 */ /* 0x000fe20008000000 */
[----:B------:R-:W-:Y:S01]  /*44e0*/  LEA R46, P6, R13, UR6, 0x1 ;  /* 0x000000060d2e7c11 */ /* 0x000fe2000f8c08ff */
[----:B------:R0:W-:Y:S01]  /*44f0*/  STL [R1+0x234], R4 ;  /* 0x0002340401007387 */ /* 0x0001e20000100800 */
[----:B------:R-:W-:Y:S01]  /*4500*/  LEA.HI.X.SX32 R197, R3, UR7, 0x1, P3 ;  /* 0x0000000703c57c11 */ /* 0x000fe200098f0eff */
[----:B------:R-:W-:Y:S01]  /*4510*/  UIADD3.X UR9, UR5, 0x40000040, URZ, UP0, !UPT ;  /* 0x4000004005097890 */ /* 0x000fe200087fe43f */
[----:B------:R-:W-:Y:S01]  /*4520*/  LEA R3, P3, R15, UR6, 0x1 ;  /* 0x000000060f037c11 */ /* 0x000fe2000f8608ff */
[----:B------:R1:W-:Y:S01]  /*4530*/  STL [R1+0x2d4], R46 ;  /* 0x0002d42e01007387 */ /* 0x0003e20000100800 */
[----:B------:R-:W-:Y:S01]  /*4540*/  LEA.HI.X.SX32 R221, R9, UR7, 0x1, P2 ;  /* 0x0000000709dd7c11 */ /* 0x000fe200090f0eff */
[----:B------:R-:W-:Y:S01]  /*4550*/  UIADD3.64 UR16, UR8, 0x80, URZ ;  /* 0x0000008008107897 */ /* 0x000fe2000fffe03f */
[----:B------:R-:W-:Y:S01]  /*4560*/  LEA R222, P0, R11, UR6, 0x1 ;  /* 0x000000060bde7c11 */ /* 0x000fe2000f8008ff */
[----:B------:R-:W-:Y:S01]  /*4570*/  UIADD3.64 UR20, UR8, 0x100, URZ ;  /* 0x0000010008147897 */ /* 0x000fe2000fffe03f */
[----:B------:R-:W-:-:S02]  /*4580*/  LEA.HI.X.SX32 R223, R12, UR7, 0x1, P4 ;  /* 0x000000070cdf7c11 */ /* 0x000fc4000a0f0eff */
[----:B0-----:R-:W-:Y:S02]  /*4590*/  LEA.HI.X.SX32 R4, R6, UR7, 0x1, P5 ;  /* 0x0000000706047c11 */ /* 0x001fe4000a8f0eff */
[----:B------:R-:W-:Y:S02]  /*45a0*/  LEA.HI.X.SX32 R198, R11, UR7, 0x1, P0 ;  /* 0x000000070bc67c11 */ /* 0x000fe400080f0eff */
[----:B-1----:R-:W-:Y:S02]  /*45b0*/  CS2R R46, SRZ ;  /* 0x00000000002e7805 */ /* 0x002fe4000001ff00 */
[C---:B------:R-:W-:Y:S01]  /*45c0*/  LEA R224, P5, R48.reuse, UR6, 0x1 ;  /* 0x0000000630e07c11 */ /* 0x040fe2000f8a08ff */
[----:B------:R0:W-:Y:S01]  /*45d0*/  STL [R1+0x228], R4 ;  /* 0x0002280401007387 */ /* 0x0001e20000100800 */
[----:B------:R-:W-:Y:S02]  /*45e0*/  LEA.HI.X.SX32 R225, R15, UR7, 0x1, P3 ;  /* 0x000000070fe17c11 */ /* 0x000fe400098f0eff */
[----:B------:R-:W-:Y:S01]  /*45f0*/  LEA.HI.X.SX32 R199, R48, UR7, 0x1, P5 ;  /* 0x0000000730c77c11 */ /* 0x000fe2000a8f0eff */
[----:B------:R1:W-:Y:S01]  /*4600*/  STL [R1+0x23c], R3 ;  /* 0x00023c0301007387 */ /* 0x0003e20000100800 */
[----:B------:R-:W-:-:S02]  /*4610*/  LOP3.LUT R9, R14, 0x10, RZ, 0x3c, !PT ;  /* 0x000000100e097812 */ /* 0x000fc400078e3cff */
[----:B------:R-:W-:Y:S02]  /*4620*/  CS2R R48, SRZ ;  /* 0x0000000000307805 */ /* 0x000fe4000001ff00 */
[----:B------:R-:W-:Y:S02]  /*4630*/  LOP3.LUT R5, R5, 0x90, R98, 0x78, !PT ;  /* 0x0000009005057812 */ /* 0x000fe400078e7862 */
[----:B------:R-:W-:Y:S02]  /*4640*/  CS2R R98, SRZ ;  /* 0x0000000000627805 */ /* 0x000fe4000001ff00 */
[----:B0-----:R-:W-:Y:S02]  /*4650*/  LEA R4, P2, R16, UR6, 0x1 ;  /* 0x0000000610047c11 */ /* 0x001fe4000f8408ff */
[----:B-1----:R-:W-:-:S03]  /*4660*/  LEA.HI.X.SX32 R3, R10, UR7, 0x1, P1 ;  /* 0x000000070a037c11 */ /* 0x002fc600088f0eff */
[----:B------:R0:W-:Y:S01]  /*4670*/  STL [R1+0x2d8], R4 ;  /* 0x0002d80401007387 */ /* 0x0001e20000100800 */
[C---:B------:R-:W-:Y:S02]  /*4680*/  LEA R226, P1, R17.reuse, UR6, 0x1 ;  /* 0x0000000611e27c11 */ /* 0x040fe4000f8208ff */
[----:B------:R-:W-:Y:S01]  /*4690*/  LOP3.LUT R10, R14, 0x30, RZ, 0x3c, !PT ;  /* 0x000000300e0a7812 */ /* 0x000fe200078e3cff */
[----:B------:R1:W-:Y:S01]  /*46a0*/  STL [R1+0x230], R3 ;  /* 0x0002300301007387 */ /* 0x0003e20000100800 */
[----:B------:R-:W-:Y:S02]  /*46b0*/  LEA.HI.X.SX32 R200, R17, UR7, 0x1, P1 ;  /* 0x0000000711c87c11 */ /* 0x000fe400088f0eff */
[----:B0-----:R-:W-:Y:S02]  /*46c0*/  LEA R4, P4, R19, UR6, 0x1 ;  /* 0x0000000613047c11 */ /* 0x001fe4000f8808ff */
[----:B-1----:R-:W-:-:S04]  /*46d0*/  LEA R3, P0, R18, UR6, 0x1 ;  /* 0x0000000612037c11 */ /* 0x002fc8000f8008ff */
[----:B------:R-:W-:Y:S01]  /*46e0*/  LEA.HI.X.SX32 R227, R18, UR7, 0x1, P0 ;  /* 0x0000000712e37c11 */ /* 0x000fe200080f0eff */
[----:B------:R0:W-:Y:S04]  /*46f0*/  STL [R1+0x244], R3 ;  /* 0x0002440301007387 */ /* 0x0001e80000100800 */
[----:B------:R1:W-:Y:S01]  /*4700*/  STL [R1+0x2dc], R4 ;  /* 0x0002dc0401007387 */ /* 0x0003e20000100800 */
[----:B0-----:R-:W-:Y:S02]  /*4710*/  LEA.HI.X.SX32 R3, R13, UR7, 0x1, P6 ;  /* 0x000000070d037c11 */ /* 0x001fe4000b0f0eff */
[----:B------:R-:W-:Y:S02]  /*4720*/  LEA R228, P6, R20, UR6, 0x1 ;  /* 0x0000000614e47c11 */ /* 0x000fe4000f8c08ff */
[----:B-1----:R-:W-:Y:S01]  /*4730*/  LEA R4, P3, R50, UR6, 0x1 ;  /* 0x0000000632047c11 */ /* 0x002fe2000f8608ff */
[----:B------:R0:W-:Y:S01]  /*4740*/  STL [R1+0x238], R3 ;  /* 0x0002380301007387 */ /* 0x0001e20000100800 */
[----:B------:R-:W-:-:S02]  /*4750*/  LEA.HI.X.SX32 R201, R20, UR7, 0x1, P6 ;  /* 0x0000000714c97c11 */ /* 0x000fc4000b0f0eff */
[----:B0-----:R-:W-:-:S04]  /*4760*/  LEA R3, P5, R21, UR6, 0x1 ;  /* 0x0000000615037c11 */ /* 0x001fc8000f8a08ff */
        /* <DEDUP_REMOVED lines=8> */
[----:B------:R-:W-:-:S04]  /*47f0*/  LEA R235, P2, R52, UR6, 0x1 ;  /* 0x0000000634eb7c11 */ /* 0x000fc8000f8408ff */
[----:B------:R-:W-:Y:S02]  /*4800*/  LEA.HI.X.SX32 R205, R52, UR7, 0x1, P2 ;  /* 0x0000000734cd7c11 */ /* 0x000fe400090f0eff */
[----:B------:R-:W-:Y:S02]  /*4810*/  CS2R R52, SRZ ;  /* 0x0000000000347805 */ /* 0x000fe4000001ff00 */
[----:B0-----:R-:W-:-:S04]  /*4820*/  LEA R3, P1, R23, UR6, 0x1 ;  /* 0x0000000617037c11 */ /* 0x001fc8000f8208ff */
[----:B------:R-:W-:Y:S01]  /*4830*/  LEA.HI.X.SX32 R231, R23, UR7, 0x1, P1 ;  /* 0x0000000717e77c11 */ /* 0x000fe200088f0eff */
[----:B------:R0:W-:Y:S01]  /*4840*/  STL [R1+0x254], R3 ;  /* 0x0002540301007387 */ /* 0x0001e20000100800 */
[----:B------:R-:W-:-:S03]  /*4850*/  LEA R236, P1, R29, UR6, 0x1 ;  /* 0x000000061dec7c11 */ /* 0x000fc6000f8208ff */
[----:B------:R1:W-:Y:S01]  /*4860*/  STL [R1+0x2e4], R4 ;  /* 0x0002e40401007387 */ /* 0x0003e20000100800 */
[----:B------:R-:W-:Y:S02]  /*4870*/  LEA.HI.X.SX32 R206, R29, UR7, 0x1, P1 ;  /* 0x000000071dce7c11 */ /* 0x000fe400088f0eff */
[----:B------:R-:W-:Y:S02]  /*4880*/  LEA R241, P1, R54, UR6, 0x1 ;  /* 0x0000000636f17c11 */ /* 0x000fe4000f8208ff */
[----:B0-----:R-:W-:Y:S02]  /*4890*/  LEA.HI.X.SX32 R3, R19, UR7, 0x1, P4 ;  /* 0x0000000713037c11 */ /* 0x001fe4000a0f0eff */
[----:B------:R-:W-:Y:S02]  /*48a0*/  LEA R232, P4, R25, UR6, 0x1 ;  /* 0x0000000619e87c11 */ /* 0x000fe4000f8808ff */
[----:B-1----:R-:W-:Y:S01]  /*48b0*/  LEA R4, P5, R27, UR6, 0x1 ;  /* 0x000000061b047c11 */ /* 0x002fe2000f8a08ff */
[----:B------:R0:W-:Y:S01]  /*48c0*/  STL [R1+0x248], R3 ;  /* 0x0002480301007387 */ /* 0x0001e20000100800 */
[----:B------:R-:W-:-:S02]  /*48d0*/  LEA.HI.X.SX32 R203, R25, UR7, 0x1, P4 ;  /* 0x0000000719cb7c11 */ /* 0x000fc4000a0f0eff */
[----:B------:R-:W-:Y:S02]  /*48e0*/  LEA.HI.X.SX32 R209, R54, UR7, 0x1, P1 ;  /* 0x0000000736d17c11 */ /* 0x000fe400088f0eff */
[----:B------:R-:W-:Y:S02]  /*48f0*/  CS2R R54, SRZ ;  /* 0x0000000000367805 */ /* 0x000fe4000001ff00 */
[----:B0-----:R-:W-:-:S04]  /*4900*/  LEA R3, P6, R26, UR6, 0x1 ;  /* 0x000000061a037c11 */ /* 0x001fc8000f8c08ff */
[----:B------:R-:W-:Y:S01]  /*4910*/  LEA.HI.X.SX32 R233, R26, UR7, 0x1, P6 ;  /* 0x000000071ae97c11 */ /* 0x000fe2000b0f0eff */
[----:B------:R0:W-:Y:S04]  /*4920*/  STL [R1+0x25c], R3 ;  /* 0x00025c0301007387 */ /* 0x0001e80000100800 */
[----:B------:R1:W-:Y:S01]  /*4930*/  STL [R1+0x2e8], R4 ;  /* 0x0002e80401007387 */ /* 0x0003e20000100800 */
[----:B0-----:R-:W-:Y:S02]  /*4940*/  LEA.HI.X.SX32 R3, R50, UR7, 0x1, P3 ;  /* 0x0000000732037c11 */ /* 0x001fe400098f0eff */
[----:B------:R-:W-:Y:S02]  /*4950*/  CS2R R50, SRZ ;  /* 0x0000000000327805 */ /* 0x000fe4000001ff00 */
[----:B------:R-:W-:-:S02]  /*4960*/  LEA R234, P3, R28, UR6, 0x1 ;  /* 0x000000061cea7c11 */ /* 0x000fc4000f8608ff */
[----:B-1----:R-:W-:Y:S01]  /*4970*/  LEA R4, P6, R32, UR6, 0x1 ;  /* 0x0000000620047c11 */ /* 0x002fe2000f8c08ff */
[----:B------:R0:W-:Y:S01]  /*4980*/  STL [R1+0x250], R3 ;  /* 0x0002500301007387 */ /* 0x0001e20000100800 */
[----:B------:R-:W-:Y:S02]  /*4990*/  LEA.HI.X.SX32 R204, R28, UR7, 0x1, P3 ;  /* 0x000000071ccc7c11 */ /* 0x000fe400098f0eff */
[----:B------:R-:W-:Y:S02]  /*49a0*/  CS2R R28, SRZ ;  /* 0x00000000001c7805 */ /* 0x000fe4000001ff00 */
[----:B0-----:R-:W-:Y:S02]  /*49b0*/  LEA.HI.X.SX32 R3, R24, UR7, 0x1, P0 ;  /* 0x0000000718037c11 */ /* 0x001fe400080f0eff */
[----:B------:R-:W-:Y:S02]  /*49c0*/  CS2R R24, SRZ ;  /* 0x0000000000187805 */ /* 0x000fe4000001ff00 */
[C---:B------:R-:W-:Y:S01]  /*49d0*/  LEA R237, P0, R30.reuse, UR6, 0x1 ;  /* 0x000000061eed7c11 */ /* 0x040fe2000f8008ff */
[----:B------:R0:W-:Y:S03]  /*49e0*/  STL [R1+0x258], R3 ;  /* 0x0002580301007387 */ /* 0x0001e60000100800 */
[----:B------:R-:W-:-:S02]  /*49f0*/  LEA.HI.X.SX32 R207, R30, UR7, 0x1, P0 ;  /* 0x000000071ecf7c11 */ /* 0x000fc400080f0eff */
[----:B0-----:R-:W-:-:S04]  /*4a00*/  LEA R3, P4, R31, UR6, 0x1 ;  /* 0x000000061f037c11 */ /* 0x001fc8000f8808ff */
[----:B------:R-:W-:Y:S01]  /*4a10*/  LEA.HI.X.SX32 R238, R31, UR7, 0x1, P4 ;  /* 0x000000071fee7c11 */ /* 0x000fe2000a0f0eff */
[----:B------:R0:W-:Y:S01]  /*4a20*/  STL [R1+0x264], R3 ;  /* 0x0002640301007387 */ /* 0x0001e20000100800 */
[----:B------:R-:W-:-:S03]  /*4a30*/  CS2R R30, SRZ ;  /* 0x00000000001e7805 */ /* 0x000fc6000001ff00 */
[----:B------:R1:W-:Y:S01]  /*4a40*/  STL [R1+0x2ec], R4 ;  /* 0x0002ec0401007387 */ /* 0x0003e20000100800 */
[----:B0-----:R-:W-:Y:S02]  /*4a50*/  LEA.HI.X.SX32 R3, R27, UR7, 0x1, P5 ;  /* 0x000000071b037c11 */ /* 0x001fe4000a8f0eff */
[----:B------:R-:W-:Y:S02]  /*4a60*/  CS2R R26, SRZ ;  /* 0x00000000001a7805 */ /* 0x000fe4000001ff00 */
[C---:B------:R-:W-:Y:S02]  /*4a70*/  LEA R239, P5, R33.reuse, UR6, 0x1 ;  /* 0x0000000621ef7c11 */ /* 0x040fe4000f8a08ff */
[C---:B-1----:R-:W-:Y:S01]  /*4a80*/  LEA R4, P3, R34.reuse, UR6, 0x1 ;  /* 0x0000000622047c11 */ /* 0x042fe2000f8608ff */
[----:B------:R0:W-:Y:S01]  /*4a90*/  STL [R1+0x260], R3 ;  /* 0x0002600301007387 */ /* 0x0001e20000100800 */
[----:B------:R-:W-:Y:S02]  /*4aa0*/  LEA.HI.X.SX32 R208, R33, UR7, 0x1, P5 ;  /* 0x0000000721d07c11 */ /* 0x000fe4000a8f0eff */
[----:B------:R-:W-:Y:S01]  /*4ab0*/  LEA.HI.X.SX32 R240, R34, UR7, 0x1, P3 ;  /* 0x0000000722f07c11 */ /* 0x000fe200098f0eff */
[----:B------:R1:W-:Y:S01]  /*4ac0*/  STL [R1+0x26c], R4 ;  /* 0x00026c0401007387 */ /* 0x0003e20000100800 */
[----:B0-----:R-:W-:-:S02]  /*4ad0*/  LEA R3, P2, R35, UR6, 0x1 ;  /* 0x0000000623037c11 */ /* 0x001fc4000f8408ff */
[----:B-1----:R-:W-:-:S03]  /*4ae0*/  LEA R4, P4, R37, UR6, 0x1 ;  /* 0x0000000625047c11 */ /* 0x002fc6000f8808ff */
[----:B------:R0:W-:Y:S02]  /*4af0*/  STL [R1+0x2f0], R3 ;  /* 0x0002f00301007387 */ /* 0x0001e40000100800 */
        /* <DEDUP_REMOVED lines=18> */
[----:B-1----:R-:W-:Y:S01]  /*4c20*/  LEA R4, P0, R56, UR6, 0x1 ;  /* 0x0000000638047c11 */ /* 0x002fe2000f8008ff */
[----:B------:R0:W-:Y:S01]  /*4c30*/  STL [R1+0x270], R3 ;  /* 0x0002700301007387 */ /* 0x0001e20000100800 */
[----:B------:R-:W-:Y:S02]  /*4c40*/  LEA.HI.X.SX32 R211, R41, UR7, 0x1, P2 ;  /* 0x0000000729d37c11 */ /* 0x000fe400090f0eff */
        /* <DEDUP_REMOVED lines=11> */
[----:B0-----:R-:W-:-:S04]  /*4d00*/  LEA R3, P6, R44, UR6, 0x1 ;  /* 0x000000062c037c11 */ /* 0x001fc8000f8c08ff */
[----:B------:R-:W-:Y:S01]  /*4d10*/  LEA.HI.X.SX32 R248, R44, UR7, 0x1, P6 ;  /* 0x000000072cf87c11 */ /* 0x000fe2000b0f0eff */
[----:B------:R0:W-:Y:S01]  /*4d20*/  STL [R1+0x28c], R3 ;  /* 0x00028c0301007387 */ /* 0x0001e20000100800 */
[----:B------:R-:W-:-:S03]  /*4d30*/  LEA R6, P6, R68, UR6, 0x1 ;  /* 0x0000000644067c11 */ /* 0x000fc6000f8c08ff */
[----:B------:R1:W-:Y:S01]  /*4d40*/  STL [R1+0x300], R4 ;  /* 0x0003000401007387 */ /* 0x0003e20000100800 */
[----:B0-----:R-:W-:Y:S02]  /*4d50*/  LEA.HI.X.SX32 R3, R40, UR7, 0x1, P3 ;  /* 0x0000000728037c11 */ /* 0x001fe400098f0eff */
[----:B------:R-:W-:Y:S02]  /*4d60*/  CS2R R40, SRZ ;  /* 0x0000000000287805 */ /* 0x000fe4000001ff00 */
[----:B------:R-:W-:Y:S02]  /*4d70*/  LEA R249, P3, R58, UR6, 0x1 ;  /* 0x000000063af97c11 */ /* 0x000fe4000f8608ff */
[----:B-1----:R-:W-:Y:S01]  /*4d80*/  LEA R4, P1, R62, UR6, 0x1 ;  /* 0x000000063e047c11 */ /* 0x002fe2000f8208ff */
[----:B------:R0:W-:Y:S01]  /*4d90*/  STL [R1+0x280], R3 ;  /* 0x0002800301007387 */ /* 0x0001e20000100800 */
[----:B------:R-:W-:Y:S02]  /*4da0*/  LEA.HI.X.SX32 R213, R58, UR7, 0x1, P3 ;  /* 0x000000073ad57c11 */ /* 0x000fe400098f0eff */
[----:B------:R-:W-:-:S02]  /*4db0*/  CS2R R58, SRZ ;  /* 0x00000000003a7805 */ /* 0x000fc4000001ff00 */
[----:B0-----:R-:W-:-:S04]  /*4dc0*/  LEA R3, P2, R60, UR6, 0x1 ;  /* 0x000000063c037c11 */ /* 0x001fc8000f8408ff */
[----:B------:R-:W-:Y:S01]  /*4dd0*/  LEA.HI.X.SX32 R250, R60, UR7, 0x1, P2 ;  /* 0x000000073cfa7c11 */ /* 0x000fe200090f0eff */
[----:B------:R0:W-:Y:S01]  /*4de0*/  STL [R1+0x294], R3 ;  /* 0x0002940301007387 */ /* 0x0001e20000100800 */
[----:B------:R-:W-:-:S03]  /*4df0*/  CS2R R60, SRZ ;  /* 0x00000000003c7805 */ /* 0x000fc6000001ff00 */
[----:B------:R-:W-:Y:S01]  /*4e00*/  STL [R1+0x304], R4 ;  /* 0x0003040401007387 */ /* 0x000fe20000100800 */
[----:B0-----:R-:W-:Y:S02]  /*4e10*/  LEA.HI.X.SX32 R3, R56, UR7, 0x1, P0 ;  /* 0x0000000738037c11 */ /* 0x001fe400080f0eff */
[----:B------:R-:W-:Y:S02]  /*4e20*/  CS2R R56, SRZ ;  /* 0x0000000000387805 */ /* 0x000fe4000001ff00 */
[C---:B------:R-:W-:Y:S01]  /*4e30*/  LEA R251, P0, R64.reuse, UR6, 0x1 ;  /* 0x0000000640fb7c11 */ /* 0x040fe2000f8008ff */
[----:B------:R0:W-:Y:S03]  /*4e40*/  STL [R1+0x288], R3 ;  /* 0x0002880301007387 */ /* 0x0001e60000100800 */
[----:B------:R-:W-:Y:S02]  /*4e50*/  LEA.HI.X.SX32 R214, R64, UR7, 0x1, P0 ;  /* 0x0000000740d67c11 */ /* 0x000fe400080f0eff */
[----:B------:R-:W-:-:S02]  /*4e60*/  CS2R R64, SRZ ;  /* 0x0000000000407805 */ /* 0x000fc4000001ff00 */
[----:B0-----:R-:W-:-:S04]  /*4e70*/  LEA R3, P4, R66, UR6, 0x1 ;  /* 0x0000000642037c11 */ /* 0x001fc8000f8808ff */
[----:B------:R-:W-:Y:S01]  /*4e80*/  LEA.HI.X.SX32 R252, R66, UR7, 0x1, P4 ;  /* 0x0000000742fc7c11 */ /* 0x000fe2000a0f0eff */
[----:B------:R0:W-:Y:S01]  /*4e90*/  STL [R1+0x29c], R3 ;  /* 0x00029c0301007387 */ /* 0x0001e20000100800 */
[----:B------:R-:W-:-:S03]  /*4ea0*/  CS2R R66, SRZ ;  /* 0x0000000000427805 */ /* 0x000fc6000001ff00 */
[----:B------:R1:W-:Y:S01]  /*4eb0*/  STL [R1+0x308], R6 ;  /* 0x0003080601007387 */ /* 0x0003e20000100800 */
[----:B0-----:R-:W-:Y:S02]  /*4ec0*/  LEA.HI.X.SX32 R3, R45, UR7, 0x1, P5 ;  /* 0x000000072d037c11 */ /* 0x001fe4000a8f0eff */
[----:B------:R-:W-:Y:S02]  /*4ed0*/  CS2R R44, SRZ ;  /* 0x00000000002c7805 */ /* 0x000fe4000001ff00 */
[----:B------:R-:W-:Y:S02]  /*4ee0*/  LEA R4, P5, R70, UR6, 0x1 ;  /* 0x0000000646047c11 */ /* 0x000fe4000f8a08ff */
[----:B-1----:R-:W-:Y:S01]  /*4ef0*/  LEA R6, P2, R74, UR6, 0x1 ;  /* 0x000000064a067c11 */ /* 0x002fe2000f8408ff */
[----:B------:R0:W-:Y:S01]  /*4f00*/  STL [R1+0x290], R3 ;  /* 0x0002900301007387 */ /* 0x0001e20000100800 */
[----:B------:R-:W-:Y:S02]  /*4f10*/  LEA.HI.X.SX32 R215, R70, UR7, 0x1, P5 ;  /* 0x0000000746d77c11 */ /* 0x000fe4000a8f0eff */
[----:B------:R-:W-:Y:S01]  /*4f20*/  CS2R R70, SRZ ;  /* 0x0000000000467805 */ /* 0x000fe2000001ff00 */
[----:B------:R-:W-:Y:S01]  /*4f30*/  STL [R1+0x200], R4 ;  /* 0x0002000401007387 */ /* 0x000fe20000100800 */
[----:B0-----:R-:W-:-:S05]  /*4f40*/  LEA R3, P3, R72, UR6, 0x1 ;  /* 0x0000000648037c11 */ /* 0x001fca000f8608ff */
[----:B------:R0:W-:Y:S04]  /*4f50*/  STL [R1+0x2a4], R3 ;  /* 0x0002a40301007387 */ /* 0x0001e80000100800 */
[----:B------:R1:W-:Y:S01]  /*4f60*/  STL [R1+0x30c], R6 ;  /* 0x00030c0601007387 */ /* 0x0003e20000100800 */
[----:B0-----:R-:W-:Y:S02]  /*4f70*/  LEA.HI.X.SX32 R3, R62, UR7, 0x1, P1 ;  /* 0x000000073e037c11 */ /* 0x001fe400088f0eff */
[----:B------:R-:W-:Y:S02]  /*4f80*/  CS2R R62, SRZ ;  /* 0x00000000003e7805 */ /* 0x000fe4000001ff00 */
[----:B------:R-:W-:Y:S02]  /*4f90*/  LEA R4, P1, R76, UR6, 0x1 ;  /* 0x000000064c047c11 */ /* 0x000fe4000f8208ff */
[----:B-1----:R-:W-:Y:S01]  /*4fa0*/  LEA R6, P4, R80, UR6, 0x1 ;  /* 0x0000000650067c11 */ /* 0x002fe2000f8808ff */
[----:B------:R0:W-:Y:S01]  /*4fb0*/  STL [R1+0x298], R3 ;  /* 0x0002980301007387 */ /* 0x0001e20000100800 */
[----:B------:R-:W-:-:S02]  /*4fc0*/  LEA.HI.X.SX32 R216, R76, UR7, 0x1, P1 ;  /* 0x000000074cd87c11 */ /* 0x000fc400088f0eff */
[----:B------:R-:W-:Y:S01]  /*4fd0*/  CS2R R76, SRZ ;  /* 0x00000000004c7805 */ /* 0x000fe2000001ff00 */
[----:B------:R1:W-:Y:S01]  /*4fe0*/  STL [R1+0x208], R4 ;  /* 0x0002080401007387 */ /* 0x0003e20000100800 */
[----:B0-----:R-:W-:Y:S02]  /*4ff0*/  LEA R3, P0, R78, UR6, 0x1 ;  /* 0x000000064e037c11 */ /* 0x001fe4000f8008ff */
[----:B-1----:R-:W-:-:S03]  /*5000*/  LEA.HI.X.SX32 R4, R68, UR7, 0x1, P6 ;  /* 0x0000000744047c11 */ /* 0x002fc6000b0f0eff */
[----:B------:R0:W-:Y:S01]  /*5010*/  STL [R1+0x2ac], R3 ;  /* 0x0002ac0301007387 */ /* 0x0001e20000100800 */
[----:B------:R-:W-:-:S03]  /*5020*/  CS2R R68, SRZ ;  /* 0x0000000000447805 */ /* 0x000fc6000001ff00 */
[----:B------:R-:W-:Y:S04]  /*5030*/  STL [R1+0x310], R6 ;  /* 0x0003100601007387 */ /* 0x000fe80000100800 */
[----:B------:R1:W-:Y:S01]  /*5040*/  STL [R1+0x2a0], R4 ;  /* 0x0002a00401007387 */ /* 0x0003e20000100800 */
[----:B0-----:R-:W-:-:S04]  /*5050*/  LEA R3, P6, R82, UR6, 0x1 ;  /* 0x0000000652037c11 */ /* 0x001fc8000f8c08ff */
[----:B------:R-:W-:Y:S01]  /*5060*/  LEA.HI.X.SX32 R217, R82, UR7, 0x1, P6 ;  /* 0x0000000752d97c11 */ /* 0x000fe2000b0f0eff */
[----:B------:R0:W-:Y:S01]  /*5070*/  STL [R1+0x210], R3 ;  /* 0x0002100301007387 */ /* 0x0001e20000100800 */
[----:B------:R-:W-:Y:S02]  /*5080*/  CS2R R82, SRZ ;  /* 0x0000000000527805 */ /* 0x000fe4000001ff00 */
[----:B-1----:R-:W-:-:S05]  /*5090*/  LEA R4, P5, R84, UR6, 0x1 ;  /* 0x0000000654047c11 */ /* 0x002fca000f8a08ff */
[----:B------:R1:W-:Y:S01]  /*50a0*/  STL [R1+0x2b4], R4 ;  /* 0x0002b40401007387 */ /* 0x0003e20000100800 */
[----:B0-----:R-:W-:Y:S02]  /*50b0*/  LEA.HI.X.SX32 R3, R72, UR7, 0x1, P3 ;  /* 0x0000000748037c11 */ /* 0x001fe400098f0eff */
[----:B------:R-:W-:Y:S02]  /*50c0*/  CS2R R72, SRZ ;  /* 0x0000000000487805 */ /* 0x000fe4000001ff00 */
[----:B------:R-:W-:Y:S01]  /*50d0*/  LEA R6, P3, R86, UR6, 0x1 ;  /* 0x0000000656067c11 */ /* 0x000fe2000f8608ff */
[----:B------:R0:W-:Y:S01]  /*50e0*/  STL [R1+0x204], R3 ;  /* 0x0002040301007387 */ /* 0x0001e20000100800 */
[----:B-1----:R-:W-:-:S03]  /*50f0*/  LEA.HI.X.SX32 R4, R74, UR7, 0x1, P2 ;  /* 0x000000074a047c11 */ /* 0x002fc600090f0eff */
[----:B------:R-:W-:Y:S01]  /*5100*/  STL [R1+0x314], R6 ;  /* 0x0003140601007387 */ /* 0x000fe20000100800 */
[----:B------:R-:W-:-:S03]  /*5110*/  CS2R R74, SRZ ;  /* 0x00000000004a7805 */ /* 0x000fc6000001ff00 */
        /* <DEDUP_REMOVED lines=12> */
[----:B------:R1:W-:Y:S01]  /*51e0*/  STL [R1+0x318], R6 ;  /* 0x0003180601007387 */ /* 0x0003e20000100800 */
[----:B------:R-:W-:-:S03]  /*51f0*/  CS2R R80, SRZ ;  /* 0x0000000000507805 */ /* 0x000fc6000001ff00 */
[----:B------:R2:W-:Y:S01]  /*5200*/  STL [R1+0x2b0], R4 ;  /* 0x0002b00401007387 */ /* 0x0005e20000100800 */
[----:B0-----:R-:W-:Y:S02]  /*5210*/  LEA R3, P4, R94, UR6, 0x1 ;  /* 0x000000065e037c11 */ /* 0x001fe4000f8808ff */
[----:B-1----:R-:W-:-:S03]  /*5220*/  LEA R6, P6, R96, UR6, 0x1 ;  /* 0x0000000660067c11 */ /* 0x002fc6000f8c08ff */
[----:B------:R0:W-:Y:S01]  /*5230*/  STL [R1+0x2c4], R3 ;  /* 0x0002c40301007387 */ /* 0x0001e20000100800 */
[----:B------:R-:W-:Y:S01]  /*5240*/  USHF.R.U32.HI UR6, URZ, 0x4, UR12 ;  /* 0x000000043f067899 */ /* 0x000fe2000801160c */
[----:B--2---:R-:W-:Y:S02]  /*5250*/  LEA.HI.X.SX32 R4, R86, UR7, 0x1, P3 ;  /* 0x0000000756047c11 */ /* 0x004fe400098f0eff */
[----:B------:R1:W-:Y:S01]  /*5260*/  STL [R1+0x31c], R6 ;  /* 0x00031c0601007387 */ /* 0x0003e20000100800 */
[----:B------:R-:W-:Y:S01]  /*5270*/  USGXT.U32 UR4, UR6, 0xe ;  /* 0x0000000e0604789a */ /* 0x000fe20008000000 */
[----:B------:R-:W-:-:S03]  /*5280*/  CS2R R86, SRZ ;  /* 0x0000000000567805 */ /* 0x000fc6000001ff00 */
[----:B------:R-:W-:Y:S01]  /*5290*/  UIADD3.64 UR10, UR4, -UR10, URZ ;  /* 0x8000000a040a7297 */ /* 0x000fe2000fffe03f */
[----:B0-----:R-:W-:Y:S02]  /*52a0*/  LEA.HI.X.SX32 R3, R84, UR7, 0x1, P5 ;  /* 0x0000000754037c11 */ /* 0x001fe4000a8f0eff */
[----:B------:R-:W-:Y:S01]  /*52b0*/  CS2R R84, SRZ ;  /* 0x0000000000547805 */ /* 0x000fe2000001ff00 */
[----:B------:R-:W-:Y:S01]  /*52c0*/  UMOV UR6, UR4 ;  /* 0x0000000400067c82 */ /* 0x000fe20008000000 */
[----:B-1----:R-:W-:Y:S01]  /*52d0*/  LEA.HI.X.SX32 R6, R92, UR7, 0x1, P0 ;  /* 0x000000075c067c11 */ /* 0x002fe200080f0eff */
[----:B------:R0:W-:Y:S01]  /*52e0*/  STL [R1+0x214], R3 ;  /* 0x0002140301007387 */ /* 0x0001e20000100800 */
[----:B------:R-:W-:-:S03]  /*52f0*/  CS2R R92, SRZ ;  /* 0x00000000005c7805 */ /* 0x000fc6000001ff00 */
[----:B------:R1:W-:Y:S01]  /*5300*/  STL [R1+0x2b8], R4 ;  /* 0x0002b80401007387 */ /* 0x0003e20000100800 */
[----:B0-----:R-:W-:Y:S02]  /*5310*/  LEA.HI.X.SX32 R3, R90, UR7, 0x1, P1 ;  /* 0x000000075a037c11 */ /* 0x001fe400088f0eff */
[----:B------:R-:W-:Y:S02]  /*5320*/  CS2R R90, SRZ ;  /* 0x00000000005a7805 */ /* 0x000fe4000001ff00 */
[----:B-1----:R-:W-:Y:S01]  /*5330*/  LEA.HI.X.SX32 R4, R94, UR7, 0x1, P4 ;  /* 0x000000075e047c11 */ /* 0x002fe2000a0f0eff */
[----:B------:R0:W-:Y:S01]  /*5340*/  STL [R1+0x21c], R3 ;  /* 0x00021c0301007387 */ /* 0x0001e20000100800 */
[----:B------:R-:W-:-:S03]  /*5350*/  CS2R R94, SRZ ;  /* 0x00000000005e7805 */ /* 0x000fc6000001ff00 */
[----:B------:R1:W-:Y:S04]  /*5360*/  STL [R1+0x2c0], R6 ;  /* 0x0002c00601007387 */ /* 0x0003e80000100800 */
[----:B------:R2:W-:Y:S01]  /*5370*/  STL [R1+0x220], R4 ;  /* 0x0002200401007387 */ /* 0x0005e20000100800 */
[----:B0-----:R-:W-:Y:S02]  /*5380*/  LEA.HI.X.SX32 R3, R96, UR7, 0x1, P6 ;  /* 0x0000000760037c11 */ /* 0x001fe4000b0f0eff */
[----:B------:R-:W-:Y:S01]  /*5390*/  CS2R R96, SRZ ;  /* 0x0000000000607805 */ /* 0x000fe2000001ff00 */
[----:B------:R-:W-:Y:S01]  /*53a0*/  UMOV UR7, 0x80000020 ;  /* 0x8000002000077882 */ /* 0x000fe20000000000 */
[----:B-1----:R-:W-:Y:S01]  /*53b0*/  IMAD.U32 R6, RZ, RZ, UR18 ;  /* 0x00000012ff067e24 */ /* 0x002fe2000f8e00ff */
[----:B------:R0:W-:Y:S01]  /*53c0*/  STL [R1+0x2c8], R3 ;  /* 0x0002c80301007387 */ /* 0x0001e20000100800 */
[----:B--2---:R-:W1:Y:S03]  /*53d0*/  LDC R4, c[0x0][0x23c] ;  /* 0x00008f00ff047b82 */ /* 0x004e660000000800 */
[----:B------:R-:W-:Y:S04]  /*53e0*/  STL [R1], RZ ;  /* 0x000000ff01007387 */ /* 0x000fe80000100800 */
[----:B------:R-:W-:Y:S01]  /*53f0*/  STL [R1+0x4], RZ ;  /* 0x000004ff01007387 */ /* 0x000fe20000100800 */
[----:B0-----:R-:W-:-:S03]  /*5400*/  LOP3.LUT R3, R0, 0x1f, RZ, 0xc0, !PT ;  /* 0x0000001f00037812 */ /* 0x001fc600078ec0ff */
[----:B------:R-:W-:Y:S04]  /*5410*/  STL [R1+0x8], RZ ;  /* 0x000008ff01007387 */ /* 0x000fe80000100800 */
[----:B------:R-:W-:Y:S04]  /*5420*/  STL [R1+0xc], RZ ;  /* 0x00000cff01007387 */ /* 0x000fe80000100800 */
[----:B------:R-:W-:Y:S04]  /*5430*/  STL [R1+0x10], RZ ;  /* 0x000010ff01007387 */ /* 0x000fe80000100800 */
[----:B------:R-:W-:Y:S01]  /*5440*/  STL [R1+0x14], RZ ;  /* 0x000014ff01007387 */ /* 0x000fe20000100800 */
[----:B-1----:R-:W-:-:S03]  /*5450*/  IMAD.SHL.U32 R195, R4, 0x20, RZ ;  /* 0x0000002004c37824 */ /* 0x002fc600078e00ff */
[----:B------:R-:W-:Y:S01]  /*5460*/  STL [R1+0x18], RZ ;  /* 0x000018ff01007387 */ /* 0x000fe20000100800 */
[----:B------:R-:W-:-:S03]  /*5470*/  IMAD R4, R3, R4, RZ ;  /* 0x0000000403047224 */ /* 0x000fc600078e02ff */
[----:B------:R-:W-:Y:S02]  /*5480*/  STL [R1+0x1c], RZ ;  /* 0x00001cff01007387 */ /* 0x000fe40000100800 */
[----:B------:R-:W-:Y:S02]  /*5490*/  SHF.R.S32.HI R3, RZ, 0x1f, R4 ;  /* 0x0000001fff037819 */ /* 0x000fe40000011404 */
[----:B------:R-:W-:Y:S02]  /*54a0*/  STL [R1+0x20], RZ ;  /* 0x000020ff01007387 */ /* 0x000fe40000100800 */
[C---:B------:R-:W-:Y:S01]  /*54b0*/  SHF.L.U64.HI R0, R4.reuse, 0x1, R3 ;  /* 0x0000000104007819 */ /* 0x040fe20000010203 */
[----:B------:R-:W-:Y:S01]  /*54c0*/  IMAD.SHL.U32 R4, R4, 0x2, RZ ;  /* 0x0000000204047824 */ /* 0x000fe200078e00ff */
[----:B------:R-:W-:Y:S01]  /*54d0*/  STL [R1+0x24], RZ ;  /* 0x000024ff01007387 */ /* 0x000fe20000100800 */
[----:B------:R-:W-:-:S03]  /*54e0*/  LOP3.LUT R3, R14, 0x20, RZ, 0x3c, !PT ;  /* 0x000000200e037812 */ /* 0x000fc600078e3cff */
[----:B------:R-:W-:Y:S04]  /*54f0*/  STL [R1+0x28], RZ ;  /* 0x000028ff01007387 */ /* 0x000fe80000100800 */
        /* <DEDUP_REMOVED lines=117> */
[----:B------:R0:W-:Y:S04]  /*5c50*/  STL [R1+0x344], R9 ;  /* 0x0003440901007387 */ /* 0x0001e80000100800 */
[----:B------:R1:W-:Y:S04]  /*5c60*/  STL [R1+0x340], R3 ;  /* 0x0003400301007387 */ /* 0x0003e80000100800 */
[----:B------:R2:W-:Y:S01]  /*5c70*/  STL [R1+0x33c], R10 ;  /* 0x00033c0a01007387 */ /* 0x0005e20000100800 */
[----:B0-----:R-:W-:-:S02]  /*5c80*/  LOP3.LUT R9, R14, 0x40, RZ, 0x3c, !PT ;  /* 0x000000400e097812 */ /* 0x001fc400078e3cff */
[----:B-1----:R-:W-:-:S03]  /*5c90*/  LOP3.LUT R3, R14, 0x50, RZ, 0x3c, !PT ;  /* 0x000000500e037812 */ /* 0x002fc600078e3cff */
[----:B------:R0:W-:Y:S01]  /*5ca0*/  STL [R1+0x338], R9 ;  /* 0x0003380901007387 */ /* 0x0001e20000100800 */
[----:B--2---:R-:W-:-:S03]  /*5cb0*/  LOP3.LUT R10, R14, 0x60, RZ, 0x3c, !PT ;  /* 0x000000600e0a7812 */ /* 0x004fc600078e3cff */
[----:B------:R1:W-:Y:S04]  /*5cc0*/  STL [R1+0x334], R3 ;  /* 0x0003340301007387 */ /* 0x0003e80000100800 */
[----:B------:R2:W-:Y:S01]  /*5cd0*/  STL [R1+0x330], R10 ;  /* 0x0003300a01007387 */ /* 0x0005e20000100800 */
[----:B0-----:R-:W-:Y:S02]  /*5ce0*/  LOP3.LUT R9, R14, 0x70, RZ, 0x3c, !PT ;  /* 0x000000700e097812 */ /* 0x001fe400078e3cff */
[----:B-1----:R-:W-:-:S03]  /*5cf0*/  LOP3.LUT R3, R5, 0x20, RZ, 0x3c, !PT ;  /* 0x0000002005037812 */ /* 0x002fc600078e3cff */
[----:B------:R2:W-:Y:S04]  /*5d00*/  STL [R1+0x32c], R9 ;  /* 0x00032c0901007387 */ /* 0x0005e80000100800 */
.L_x_1:
[----:B0-2---:R-:W0:Y:S01]  /*5d10*/  LDC R9, c[0x0][0x238] ;  /* 0x00008e00ff097b82 */ /* 0x005e220000000800 */
[----:B------:R1:W-:Y:S01]  /*5d20*/  STL.64 [R1+0x608], R150 ;  /* 0x0006089601007387 */ /* 0x0003e20000100a00 */
[C---:B------:R-:W-:Y:S01]  /*5d30*/  ISETP.GT.AND P1, PT, R6.reuse, 0x8, PT ;  /* 0x000000080600780c */ /* 0x040fe20003f24270 */
[----:B------:R-:W-:Y:S01]  /*5d40*/  IMAD.MOV.U32 R3, RZ, RZ, R2 ;  /* 0x000000ffff037224 */ /* 0x000fe200078e0002 */
[----:B------:R-:W-:Y:S01]  /*5d50*/  ISETP.GT.AND P0, PT, R6, RZ, PT ;  /* 0x000000ff0600720c */ /* 0x000fe20003f04270 */
[----:B------:R-:W-:Y:S01]  /*5d60*/  STL.64 [R1+0x600], R148 ;  /* 0x0006009401007387 */ /* 0x000fe20000100a00 */
[----:B------:R-:W-:Y:S01]  /*5d70*/  IMAD.MOV.U32 R2, RZ, RZ, R8 ;  /* 0x000000ffff027224 */ /* 0x000fe200078e0008 */
[----:B------:R-:W-:Y:S01]  /*5d80*/  PRMT R10, RZ, 0x7610, R10 ;  /* 0x00007610ff0a7816 */ /* 0x000fe2000000000a */
[----:B------:R-:W2:Y:S01]  /*5d90*/  LDC R17, c[0x0][0x238] ;  /* 0x00008e00ff117b82 */ /* 0x000ea20000000800 */
[----:B------:R-:W-:Y:S04]  /*5da0*/  STL.64 [R1+0x5f8], R146 ;  /* 0x0005f89201007387 */ /* 0x000fe80000100a00 */
[----:B------:R-:W-:Y:S03]  /*5db0*/  STL.64 [R1+0x5f0], R144 ;  /* 0x0005f09001007387 */ /* 0x000fe60000100a00 */
[----:B------:R-:W3:Y:S01]  /*5dc0*/  LDC R16, c[0x0][0x238] ;  /* 0x00008e00ff107b82 */ /* 0x000ee20000000800 */
[----:B------:R-:W-:Y:S04]  /*5dd0*/  STL.64 [R1+0x5e8], R142 ;  /* 0x0005e88e01007387 */ /* 0x000fe80000100a00 */
[----:B------:R-:W-:Y:S03]  /*5de0*/  STL.64 [R1+0x5e0], R140 ;  /* 0x0005e08c01007387 */ /* 0x000fe60000100a00 */
[----:B-1----:R-:W1:Y:S01]  /*5df0*/  LDC R151, c[0x0][0x238] ;  /* 0x00008e00ff977b82 */ /* 0x002e620000000800 */
[----:B------:R-:W-:Y:S01]  /*5e00*/  STL.64 [R1+0x5d8], R138 ;  /* 0x0005d88a01007387 */ /* 0x000fe20000100a00 */
[----:B0-----:R-:W-:-:S03]  /*5e10*/  IMAD.SHL.U32 R9, R9, 0x8, RZ ;  /* 0x0000000809097824 */ /* 0x001fc600078e00ff */
[----:B------:R-:W-:Y:S01]  /*5e20*/  STL.64 [R1+0x5d0], R136 ;  /* 0x0005d08801007387 */ /* 0x000fe20000100a00 */
[----:B------:R-:W-:Y:S02]  /*5e30*/  PRMT R11, RZ, 0x7610, R11 ;  /* 0x00007610ff0b7816 */ /* 0x000fe4000000000b */
[----:B------:R-:W-:Y:S01]  /*5e40*/  ISETP.GT.AND P3, PT, R6, 0x10, PT ;  /* 0x000000100600780c */ /* 0x000fe20003f64270 */
[----:B------:R-:W-:Y:S01]  /*5e50*/  STL.64 [R1+0x5c8], R134 ;  /* 0x0005c88601007387 */ /* 0x000fe20000100a00 */
[----:B------:R-:W-:Y:S01]  /*5e60*/  PRMT R12, RZ, 0x7610, R12 ;  /* 0x00007610ff0c7816 */ /* 0x000fe2000000000c */
[----:B------:R-:W0:Y:S02]  /*5e70*/  LDC R150, c[0x0][0x238] ;  /* 0x00008e00ff967b82 */ /* 0x000e240000000800 */
[----:B------:R-:W-:Y:S04]  /*5e80*/  STL.64 [R1+0x5c0], R132 ;  /* 0x0005c08401007387 */ /* 0x000fe80000100a00 */
[----:B------:R-:W-:Y:S02]  /*5e90*/  STL.64 [R1+0x5b8], R130 ;  /* 0x0005b88201007387 */ /* 0x000fe40000100a00 */
[----:B------:R-:W4:Y:S02]  /*5ea0*/  LDC R18, c[0x0][0x238] ;  /* 0x00008e00ff127b82 */ /* 0x000f240000000800 */
[----:B------:R-:W-:Y:S04]  /*5eb0*/  STL.64 [R1+0x5b0], R128 ;  /* 0x0005b08001007387 */ /* 0x000fe80000100a00 */
[----:B------:R-:W-:Y:S04]  /*5ec0*/  STL.64 [R1+0x5a8], R126 ;  /* 0x0005a87e01007387 */ /* 0x000fe80000100a00 */
[----:B------:R-:W-:Y:S01]  /*5ed0*/  STL.64 [R1+0x5a0], R124 ;  /* 0x0005a07c01007387 */ /* 0x000fe20000100a00 */
[----:B------:R-:W-:-:S03]  /*5ee0*/  IMAD.WIDE R8, R9, 0x2, R2 ;  /* 0x0000000209087825 */ /* 0x000fc600078e0202 */
[----:B------:R-:W-:Y:S04]  /*5ef0*/  STL.64 [R1+0x598], R122 ;  /* 0x0005987a01007387 */ /* 0x000fe80000100a00 */
[----:B------:R-:W-:Y:S01]  /*5f00*/  STL.64 [R1+0x590], R120 ;  /* 0x0005907801007387 */ /* 0x000fe20000100a00 */
[----:B--2---:R-:W-:-:S03]  /*5f10*/  IMAD.SHL.U32 R17, R17, 0x2, RZ ;  /* 0x0000000211117824 */ /* 0x004fc600078e00ff */
[----:B------:R-:W-:Y:S01]  /*5f20*/  STL.64 [R1+0x588], R118 ;  /* 0x0005887601007387 */ /* 0x000fe20000100a00 */
[----:B---3--:R-:W-:-:S03]  /*5f30*/  IMAD.SHL.U32 R16, R16, 0x10, RZ ;  /* 0x0000001010107824 */ /* 0x008fc600078e00ff */
[----:B------:R-:W-:Y:S04]  /*5f40*/  STL.64 [R1+0x580], R116 ;  /* 0x0005807401007387 */ /* 0x000fe80000100a00 */
[----:B------:R-:W-:Y:S04]  /*5f50*/  STL.64 [R1+0x578], R114 ;  /* 0x0005787201007387 */ /* 0x000fe80000100a00 */
[----:B------:R-:W-:Y:S04]  /*5f60*/  STL.64 [R1+0x570], R112 ;  /* 0x0005707001007387 */ /* 0x000fe80000100a00 */
[----:B------:R-:W-:Y:S04]  /*5f70*/  STL.64 [R1+0x568], R110 ;  /* 0x0005686e01007387 */ /* 0x000fe80000100a00 */
[----:B------:R-:W-:Y:S01]  /*5f80*/  STL.64 [R1+0x560], R108 ;  /* 0x0005606c01007387 */ /* 0x000fe20000100a00 */
[----:B-1----:R-:W-:-:S03]  /*5f90*/  IMAD.SHL.U32 R151, R151, 0x4, RZ ;  /* 0x0000000497977824 */ /* 0x002fc600078e00ff */
[----:B------:R-:W-:Y:S04]  /*5fa0*/  STL.64 [R1+0x558], R106 ;  /* 0x0005586a01007387 */ /* 0x000fe80000100a00 */
[----:B------:R1:W2:Y:S04]  /*5fb0*/  @P1 LDG.E.U16 R11, desc[UR14][R8.64] ;  /* 0x0000000e080b1981 */ /* 0x0002a8000c1e1500 */
[----:B------:R-:W-:Y:S04]  /*5fc0*/  STL.64 [R1+0x550], R104 ;  /* 0x0005506801007387 */ /* 0x000fe80000100a00 */
[----:B------:R-:W-:Y:S01]  /*5fd0*/  STL.64 [R1+0x548], R102 ;  /* 0x0005486601007387 */ /* 0x000fe20000100a00 */
[----:B-1----:R-:W-:-:S03]  /*5fe0*/  IMAD.WIDE R8, R17, 0x2, R2 ;  /* 0x0000000211087825 */ /* 0x002fc600078e0202 */
[----:B------:R-:W-:Y:S01]  /*5ff0*/  STL.64 [R1+0x540], R100 ;  /* 0x0005406401007387 */ /* 0x000fe20000100a00 */
[----:B------:R-:W-:-:S03]  /*6000*/  IMAD.WIDE R16, R16, 0x2, R2 ;  /* 0x0000000210107825 */ /* 0x000fc600078e0202 */
[----:B------:R-:W-:Y:S04]  /*6010*/  STL.64 [R1+0x538], R98 ;  /* 0x0005386201007387 */ /* 0x000fe80000100a00 */
[----:B------:R-:W-:Y:S04]  /*6020*/  STL.64 [R1+0x530], R96 ;  /* 0x0005306001007387 */ /* 0x000fe80000100a00 */
[----:B------:R-:W-:Y:S04]  /*6030*/  STL.64 [R1+0x528], R94 ;  /* 0x0005285e01007387 */ /* 0x000fe80000100a00 */
[----:B------:R-:W-:Y:S04]  /*6040*/  STL.64 [R1+0x520], R92 ;  /* 0x0005205c01007387 */ /* 0x000fe80000100a00 */
[----:B------:R1:W3:Y:S04]  /*6050*/  @P3 LDG.E.U16 R12, desc[UR14][R16.64] ;  /* 0x0000000e100c3981 */ /* 0x0002e8000c1e1500 */
[----:B------:R-:W-:Y:S04]  /*6060*/  STL.64 [R1+0x518], R90 ;  /* 0x0005185a01007387 */ /* 0x000fe80000100a00 */
[----:B------:R-:W-:Y:S01]  /*6070*/  STL.64 [R1+0x510], R88 ;  /* 0x0005105801007387 */ /* 0x000fe20000100a00 */
[----:B-1----:R-:W-:-:S02]  /*6080*/  IMAD.WIDE R16, R151, 0x2, R2 ;  /* 0x0000000297107825 */ /* 0x002fc400078e0202 */
[----:B------:R-:W1:Y:S01]  /*6090*/  LDC R151, c[0x0][0x238] ;  /* 0x00008e00ff977b82 */ /* 0x000e620000000800 */
[----:B------:R-:W-:Y:S04]  /*60a0*/  STL.64 [R1+0x508], R86 ;  /* 0x0005085601007387 */ /* 0x000fe80000100a00 */
[----:B------:R-:W-:Y:S04]  /*60b0*/  STL.64 [R1+0x500], R84 ;  /* 0x0005005401007387 */ /* 0x000fe80000100a00 */
[----:B------:R-:W-:Y:S04]  /*60c0*/  STL.64 [R1+0x4f8], R82 ;  /* 0x0004f85201007387 */ /* 0x000fe80000100a00 */
[----:B------:R-:W-:Y:S04]  /*60d0*/  STL.64 [R1+0x4f0], R80 ;  /* 0x0004f05001007387 */ /* 0x000fe80000100a00 */
[----:B------:R-:W-:Y:S04]  /*60e0*/  STL.64 [R1+0x4e8], R78 ;  /* 0x0004e84e01007387 */ /* 0x000fe80000100a00 */
[----:B------:R-:W-:Y:S04]  /*60f0*/  STL.64 [R1+0x4e0], R76 ;  /* 0x0004e04c01007387 */ /* 0x000fe80000100a00 */
[----:B------:R-:W-:Y:S04]  /*6100*/  STL.64 [R1+0x4d8], R74 ;  /* 0x0004d84a01007387 */ /* 0x000fe80000100a00 */
[----:B------:R-:W-:Y:S04]  /*6110*/  STL.64 [R1+0x4d0], R72 ;  /* 0x0004d04801007387 */ /* 0x000fe80000100a00 */
[----:B------:R-:W2:Y:S01]  /*6120*/  @P0 LDG.E.U16 R10, desc[UR14][R2.64] ;  /* 0x0000000e020a0981 */ /* 0x000ea2000c1e1500 */
[----:B------:R-:W-:-:S03]  /*6130*/  ISETP.GT.AND P0, PT, R6, 0x2, PT ;  /* 0x000000020600780c */ /* 0x000fc60003f04270 */
[----:B------:R-:W-:Y:S04]  /*6140*/  STL.64 [R1+0x4c8], R70 ;  /* 0x0004c84601007387 */ /* 0x000fe80000100a00 */
[----:B------:R-:W-:Y:S04]  /*6150*/  STL.64 [R1+0x4c0], R68 ;  /* 0x0004c04401007387 */ /* 0x000fe80000100a00 */
[----:B------:R-:W-:Y:S01]  /*6160*/  STL.64 [R1+0x4b8], R66 ;  /* 0x0004b84201007387 */ /* 0x000fe20000100a00 */
[----:B------:R-:W-:-:S03]  /*6170*/  ISETP.GT.AND P1, PT, R6, 0x3, PT ;  /* 0x000000030600780c */ /* 0x000fc60003f24270 */
[----:B------:R-:W-:Y:S01]  /*6180*/  STL.64 [R1+0x4b0], R64 ;  /* 0x0004b04001007387 */ /* 0x000fe20000100a00 */
[----:B------:R-:W-:-:S03]  /*6190*/  PRMT R164, RZ, 0x7610, R164 ;  /* 0x00007610ffa47816 */ /* 0x000fc600000000a4 */
[----:B------:R-:W-:Y:S04]  /*61a0*/  STL.64 [R1+0x4a8], R62 ;  /* 0x0004a83e01007387 */ /* 0x000fe80000100a00 */
[----:B------:R-:W-:Y:S04]  /*61b0*/  STL.64 [R1+0x4a0], R60 ;  /* 0x0004a03c01007387 */ /* 0x000fe80000100a00 */
[----:B------:R-:W-:Y:S01]  /*61c0*/  STL.64 [R1+0x498], R58 ;  /* 0x0004983a01007387 */ /* 0x000fe20000100a00 */
[----:B0-----:R-:W-:-:S03]  /*61d0*/  IMAD R150, R150, 0x3, RZ ;  /* 0x0000000396967824 */ /* 0x001fc600078e02ff */
[----:B------:R-:W-:Y:S04]  /*61e0*/  STL.64 [R1+0x490], R56 ;  /* 0x0004903801007387 */ /* 0x000fe80000100a00 */
[----:B------:R-:W-:Y:S04]  /*61f0*/  STL.64 [R1+0x488], R54 ;  /* 0x0004883601007387 */ /* 0x000fe80000100a00 */
[----:B------:R-:W-:Y:S01]  /*6200*/  STL.64 [R1+0x480], R52 ;  /* 0x0004803401007387 */ /* 0x000fe20000100a00 */
[----:B------:R-:W-:-:S03]  /*6210*/  PRMT R165, RZ, 0x7610, R165 ;  /* 0x00007610ffa57816 */ /* 0x000fc600000000a5 */
[----:B------:R-:W-:Y:S04]  /*6220*/  STL.64 [R1+0x478], R50 ;  /* 0x0004783201007387 */ /* 0x000fe80000100a00 */
[----:B------:R-:W-:Y:S01]  /*6230*/  STL.64 [R1+0x470], R48 ;  /* 0x0004703001007387 */ /* 0x000fe20000100a00 */
[----:B-1----:R-:W-:-:S03]  /*6240*/  IMAD R151, R151, 0x18, RZ ;  /* 0x0000001897977824 */ /* 0x002fc600078e02ff */
[----:B------:R-:W-:Y:S04]  /*6250*/  STL.64 [R1+0x468], R46 ;  /* 0x0004682e01007387 */ /* 0x000fe80000100a00 */
[----:B------:R-:W-:Y:S04]  /*6260*/  STL.64 [R1+0x460], R44 ;  /* 0x0004602c01007387 */ /* 0x000fe80000100a00 */
[----:B------:R0:W3:Y:S04]  /*6270*/  @P0 LDG.E.U16 R164, desc[UR14][R8.64] ;  /* 0x0000000e08a40981 */ /* 0x0000e8000c1e1500 */
[----:B------:R-:W-:Y:S04]  /*6280*/  STL.64 [R1+0x458], R42 ;  /* 0x0004582a01007387 */ /* 0x000fe80000100a00 */
[----:B------:R-:W-:Y:S01]  /*6290*/  STL.64 [R1+0x450], R40 ;  /* 0x0004502801007387 */ /* 0x000fe20000100a00 */
[----:B0-----:R-:W-:-:S03]  /*62a0*/  IMAD.WIDE R8, R150, 0x2, R2 ;  /* 0x0000000296087825 */ /* 0x001fc600078e0202 */
[----:B------:R-:W-:Y:S04]  /*62b0*/  STL.64 [R1+0x448], R38 ;  /* 0x0004482601007387 */ /* 0x000fe80000100a00 */
[----:B------:R-:W-:Y:S04]  /*62c0*/  STL.64 [R1+0x440], R36 ;  /* 0x0004402401007387 */ /* 0x000fe80000100a00 */
[----:B------:R-:W-:Y:S04]  /*62d0*/  STL.64 [R1+0x438], R34 ;  /* 0x0004382201007387 */ /* 0x000fe80000100a00 */
[----:B------:R-:W-:Y:S04]  /*62e0*/  STL.64 [R1+0x430], R32 ;  /* 0x0004302001007387 */ /* 0x000fe80000100a00 */
[----:B------:R0:W3:Y:S04]  /*62f0*/  @P1 LDG.E.U16 R165, desc[UR14][R8.64] ;  /* 0x0000000e08a51981 */ /* 0x0000e8000c1e1500 */
[----:B------:R-:W-:Y:S04]  /*6300*/  STL.64 [R1+0x428], R30 ;  /* 0x0004281e01007387 */ /* 0x000fe80000100a00 */
[----:B------:R-:W-:Y:S01]  /*6310*/  STL.64 [R1+0x420], R28 ;  /* 0x0004201c01007387 */ /* 0x000fe20000100a00 */
[----:B0-----:R-:W-:-:S02]  /*6320*/  IMAD.WIDE R8, R151, 0x2, R2 ;  /* 0x0000000297087825 */ /* 0x001fc400078e0202 */
[----:B------:R-:W0:Y:S01]  /*6330*/  LDC R151, c[0x0][0x238] ;  /* 0x00008e00ff977b82 */ /* 0x000e220000000800 */
[----:B------:R1:W-:Y:S04]  /*6340*/  STL.64 [R1+0x418], R26 ;  /* 0x0004181a01007387 */ /* 0x0003e80000100a00 */
[----:B------:R4:W-:Y:S04]  /*6350*/  STL.64 [R1+0x410], R24 ;  /* 0x0004101801007387 */ /* 0x0009e80000100a00 */
[----:B------:R0:W-:Y:S04]  /*6360*/  STL [R1+0x350], R196 ;  /* 0x000350c401007387 */ /* 0x0001e80000100800 */
[----:B-----5:R0:W-:Y:S01]  /*6370*/  STL [R1+0x348], R7 ;  /* 0x0003480701007387 */ /* 0x0201e20000100800 */
[----:B------:R-:W-:-:S02]  /*6380*/  ISETP.GT.AND P3, PT, R6, 0x18, PT ;  /* 0x000000180600780c */ /* 0x000fc40003f64270 */
[C---:B------:R-:W-:Y:S01]  /*6390*/  ISETP.GT.AND P1, PT, R6.reuse, 0x5, PT ;  /* 0x000000050600780c */ /* 0x040fe20003f24270 */
[----:B-1----:R-:W2:Y:S01]  /*63a0*/  LDL.LU R26, [R1+0x224] ;  /* 0x00022400011a7983 */ /* 0x002ea20000300800 */
[----:B------:R-:W-:Y:S01]  /*63b0*/  PRMT R13, RZ, 0x7610, R13 ;  /* 0x00007610ff0d7816 */ /* 0x000fe2000000000d */
[----:B----4-:R-:W1:Y:S01]  /*63c0*/  LDC R24, c[0x0][0x238] ;  /* 0x00008e00ff187b82 */ /* 0x010e620000000800 */
[----:B------:R-:W-:Y:S01]  /*63d0*/  PRMT R168, RZ, 0x7610, R168 ;  /* 0x00007610ffa87816 */ /* 0x000fe200000000a8 */
[----:B------:R-:W4:Y:S01]  /*63e0*/  LDL R25, [R1+0x2c8] ;  /* 0x0002c80001197983 */ /* 0x000f220000100800 */
[----:B0-----:R-:W-:Y:S01]  /*63f0*/  IMAD R151, R151, 0x5, RZ ;  /* 0x0000000597977824 */ /* 0x001fe200078e02ff */
[----:B------:R-:W-:Y:S02]  /*6400*/  ISETP.GT.AND P2, PT, R6, 0x4, PT ;  /* 0x000000040600780c */ /* 0x000fe40003f44270 */
[----:B------:R-:W3:Y:S02]  /*6410*/  LDL.LU R196, [R1+0x31c] ;  /* 0x00031c0001c47983 */ /* 0x000ee40000300800 */
[----:B------:R-:W0:Y:S02]  /*6420*/  LDC R7, c[0x0][0x238] ;  /* 0x00008e00ff077b82 */ /* 0x000e240000000800 */
[----:B------:R1:W4:Y:S02]  /*6430*/  @P3 LDG.E.U16 R13, desc[UR14][R8.64] ;  /* 0x0000000e080d3981 */ /* 0x000324000c1e1500 */
[----:B-1----:R-:W-:-:S05]  /*6440*/  IMAD.WIDE R8, R151, 0x2, R2 ;  /* 0x0000000297087825 */ /* 0x002fca00078e0202 */
[----:B------:R1:W4:Y:S01]  /*6450*/  @P1 LDG.E.U16 R168, desc[UR14][R8.64] ;  /* 0x0000000e08a81981 */ /* 0x000322000c1e1500 */
[----:B0-----:R-:W-:-:S04]  /*6460*/  IMAD R7, R7, 0x9, RZ ;  /* 0x0000000907077824 */ /* 0x001fc800078e02ff */
[----:B-1----:R-:W-:Y:S02]  /*6470*/  IMAD.WIDE R8, R7, 0x2, R2 ;  /* 0x0000000207087825 */ /* 0x002fe400078e0202 */
[----:B------:R-:W0:Y:S01]  /*6480*/  LDC R7, c[0x0][0x238] ;  /* 0x00008e00ff077b82 */ /* 0x000e220000000800 */
[----:B------:R-:W-:Y:S02]  /*6490*/  PRMT R167, RZ, 0x7610, R167 ;  /* 0x00007610ffa77816 */ /* 0x000fe400000000a7 */
[C---:B------:R-:W-:Y:S02]  /*64a0*/  ISETP.GT.AND P0, PT, R6.reuse, 0x1, PT ;  /* 0x000000010600780c */ /* 0x040fe40003f04270 */
[----:B------:R-:W-:Y:S02]  /*64b0*/  PRMT R15, RZ, 0x7610, R15 ;  /* 0x00007610ff0f7816 */ /* 0x000fe4000000000f */
[----:B------:R1:W4:Y:S01]  /*64c0*/  @P2 LDG.E.U16 R167, desc[UR14][R16.64] ;  /* 0x0000000e10a72981 */ /* 0x000322000c1e1500 */
[----:B------:R-:W-:Y:S01]  /*64d0*/  ISETP.GT.AND P2, PT, R6, 0x9, PT ;  /* 0x000000090600780c */ /* 0x000fe20003f44270 */
[----:B-1----:R-:W-:-:S07]  /*64e0*/  IMAD.WIDE R16, R18, 0x2, R2 ;  /* 0x0000000212107825 */ /* 0x002fce00078e0202 */
[----:B------:R1:W4:Y:S01]  /*64f0*/  @P0 LDG.E.U16 R15, desc[UR14][R16.64] ;  /* 0x0000000e100f0981 */ /* 0x000322000c1e1500 */
[----:B0-----:R-:W-:Y:S01]  /*6500*/  IMAD R7, R7, 0x6, RZ ;  /* 0x0000000607077824 */ /* 0x001fe200078e02ff */
[----:B-1----:R-:W-:-:S06]  /*6510*/  PRMT R16, RZ, 0x7610, R16 ;  /* 0x00007610ff107816 */ /* 0x002fcc0000000010 */
[----:B------:R0:W4:Y:S02]  /*6520*/  @P2 LDG.E.U16 R16, desc[UR14][R8.64] ;  /* 0x0000000e08102981 */ /* 0x000124000c1e1500 */
[----:B0-----:R-:W-:Y:S02]  /*6530*/  IMAD.WIDE R8, R7, 0x2, R2 ;  /* 0x0000000207087825 */ /* 0x001fe400078e0202 */
[----:B------:R-:W0:Y:S01]  /*6540*/  LDC R7, c[0x0][0x238] ;  /* 0x00008e00ff077b82 */ /* 0x000e220000000800 */
[----:B------:R-:W-:Y:S02]  /*6550*/  ISETP.GT.AND P0, PT, R6, 0x6, PT ;  /* 0x000000060600780c */ /* 0x000fe40003f04270 */
[----:B------:R-:W-:-:S11]  /*6560*/  PRMT R169, RZ, 0x7610, R169 ;  /* 0x00007610ffa97816 */ /* 0x000fd600000000a9 */
[----:B------:R1:W4:Y:S01]  /*6570*/  @P0 LDG.E.U16 R169, desc[UR14][R8.64] ;  /* 0x0000000e08a90981 */ /* 0x000322000c1e1500 */
[----:B0-----:R-:W-:-:S04]  /*6580*/  IMAD R7, R7, 0x11, RZ ;  /* 0x0000001107077824 */ /* 0x001fc800078e02ff */
[----:B-1----:R-:W-:Y:S02]  /*6590*/  IMAD.WIDE R8, R7, 0x2, R2 ;  /* 0x0000000207087825 */ /* 0x002fe400078e0202 */
        /* <DEDUP_REMOVED lines=109> */
[C---:B------:R-:W-:Y:S02]  /*6c70*/  ISETP.GT.AND P0, PT, R6.reuse, 0x1d, PT ;  /* 0x0000001d0600780c */ /* 0x040fe40003f04270 */
[----:B------:R-:W-:Y:S02]  /*6c80*/  ISETP.GT.AND P1, PT, R6, 0x1e, PT ;  /* 0x0000001e0600780c */ /* 0x000fe40003f24270 */
[----:B------:R-:W-:Y:S01]  /*6c90*/  PRMT R158, RZ, 0x7610, R158 ;  /* 0x00007610ff9e7816 */ /* 0x000fe2000000009e */
[----:B------:R-:W-:Y:S01]  /*6ca0*/  IMAD R24, R24, 0x1e, RZ ;  /* 0x0000001e18187824 */ /* 0x000fe200078e02ff */
[----:B------:R-:W-:-:S07]  /*6cb0*/  PRMT R160, RZ, 0x7610, R160 ;  /* 0x00007610ffa07816 */ /* 0x000fce00000000a0 */
[----:B------:R1:W4:Y:S02]  /*6cc0*/  @P0 LDG.E.U16 R158, desc[UR14][R8.64] ;  /* 0x0000000e089e0981 */ /* 0x000324000c1e1500 */
[----:B-1----:R-:W-:-:S04]  /*6cd0*/  IMAD.WIDE R8, R24, 0x2, R2 ;  /* 0x0000000218087825 */ /* 0x002fc800078e0202 */
[----:B0-----:R-:W-:Y:S01]  /*6ce0*/  IMAD R7, R7, 0x1f, RZ ;  /* 0x0000001f07077824 */ /* 0x001fe200078e02ff */
[----:B------:R0:W4:Y:S03]  /*6cf0*/  @P1 LDG.E.U16 R160, desc[UR14][R8.64] ;  /* 0x0000000e08a01981 */ /* 0x000126000c1e1500 */
[----:B0-----:R-:W-:Y:S02]  /*6d00*/  IMAD.WIDE R8, R7, 0x2, R2 ;  /* 0x0000000207087825 */ /* 0x001fe400078e0202 */
[----:B------:R-:W0:Y:S01]  /*6d10*/  S2R R7, SR_TID.X ;  /* 0x0000000000077919 */ /* 0x000e220000002100 */
[----:B------:R-:W-:Y:S02]  /*6d20*/  ISETP.GT.AND P0, PT, R6, 0x1f, PT ;  /* 0x0000001f0600780c */ /* 0x000fe40003f04270 */
[----:B------:R-:W-:-:S11]  /*6d30*/  PRMT R161, RZ, 0x7610, R161 ;  /* 0x00007610ffa17816 */ /* 0x000fd600000000a1 */
[----:B------:R2:W4:Y:S01]  /*6d40*/  @P0 LDG.E.U16 R161, desc[UR14][R8.64] ;  /* 0x0000000e08a10981 */ /* 0x000522000c1e1500 */
[----:B------:R-:W-:Y:S01]  /*6d50*/  BAR.SYNC.DEFER_BLOCKING 0x0 ;  /* 0x0000000000007b1d */ /* 0x000fe20000010000 */
[----:B------:R-:W-:Y:S02]  /*6d60*/  PRMT R194, RZ, 0x7610, R194 ;  /* 0x00007610ffc27816 */ /* 0x000fe400000000c2 */
[----:B--2---:R-:W-:Y:S02]  /*6d70*/  IADD3 R8, P1, R26, R4, RZ ;  /* 0x000000041a087210 */ /* 0x004fe40007f3e0ff */
[----:B0-----:R-:W-:-:S04]  /*6d80*/  LOP3.LUT R7, R7, 0x1f, RZ, 0xc0, !PT ;  /* 0x0000001f07077812 */ /* 0x001fc800078ec0ff */
[----:B------:R-:W-:Y:S01]  /*6d90*/  ISETP.GE.AND P0, PT, R7, R6, PT ;  /* 0x000000060700720c */ /* 0x000fe20003f06270 */
[----:B------:R0:W-:Y:S01]  /*6da0*/  STL [R1+0x358], R2 ;  /* 0x0003580201007387 */ /* 0x0001e20000100800 */
[----:B------:R-:W-:-:S03]  /*6db0*/  IMAD.X R9, R219, 0x1, R0, P1 ;  /* 0x00000001db097824 */ /* 0x000fc600008e0600 */
[----:B0-----:R-:W2:Y:S04]  /*6dc0*/  LDL.LU R2, [R1+0x318] ;  /* 0x0003180001027983 */ /* 0x001ea80000300800 */
[----:B------:R0:W-:Y:S04]  /*6dd0*/  STL [R1+0x354], R3 ;  /* 0x0003540301007387 */ /* 0x0001e80000100800 */
[----:B------:R3:W2:Y:S04]  /*6de0*/  @!P0 LDG.E.U16 R194, desc[UR14][R8.64] ;  /* 0x0000000e08c28981 */ /* 0x0006a8000c1e1500 */
[----:B0-----:R-:W2:Y:S04]  /*6df0*/  LDL.LU R3, [R1+0x218] ;  /* 0x0002180001037983 */ /* 0x001ea80000300800 */
[----:B------:R-:W2:Y:S01]  /*6e00*/  LDL R31, [R1+0x2b4] ;  /* 0x0002b400011f7983 */ /* 0x000ea20000100800 */
[----:B---3--:R-:W-:-:S03]  /*6e10*/  IADD3 R8, P1, R196, R4, RZ ;  /* 0x00000004c4087210 */ /* 0x008fc60007f3e0ff */
[----:B------:R-:W3:Y:S04]  /*6e20*/  LDL R30, [R1+0x214] ;  /* 0x00021400011e7983 */ /* 0x000ee80000100800 */
[----:B------:R-:W3:Y:S04]  /*6e30*/  LDL R29, [R1+0x310] ;  /* 0x00031000011d7983 */ /* 0x000ee80000100800 */
[----:B------:R-:W3:Y:S04]  /*6e40*/  LDL R24, [R1+0x2b0] ;  /* 0x0002b00001187983 */ /* 0x000ee80000100800 */
[----:B------:R-:W3:Y:S04]  /*6e50*/  LDL R7, [R1+0x208] ;  /* 0x0002080001077983 */ /* 0x000ee80000100800 */
[----:B------:R-:W-:Y:S04]  /*6e60*/  STL [R1+0x34c], R6 ;  /* 0x00034c0601007387 */ /* 0x000fe80000100800 */
[----:B------:R0:W-:Y:S04]  /*6e70*/  STL [R1+0x35c], R196 ;  /* 0x00035cc401007387 */ /* 0x0001e80000100800 */
[----:B0-----:R-:W3:Y:S01]  /*6e80*/  LDL.LU R196, [R1+0x2c0] ;  /* 0x0002c00001c47983 */ /* 0x001ee20000300800 */
[----:B------:R-:W-:Y:S01]  /*6e90*/  PRMT R162, RZ, 0x7610, R162 ;  /* 0x00007610ffa27816 */ /* 0x000fe200000000a2 */
[----:B----4-:R-:W-:Y:S01]  /*6ea0*/  IMAD.X R9, R25, 0x1, R0, P1 ;  /* 0x0000000119097824 */ /* 0x010fe200008e0600 */
[----:B------:R-:W-:Y:S01]  /*6eb0*/  PRMT R163, RZ, 0x7610, R163 ;  /* 0x00007610ffa37816 */ /* 0x000fe200000000a3 */
[----:B------:R-:W4:Y:S04]  /*6ec0*/  LDL R28, [R1+0x2a4] ;  /* 0x0002a400011c7983 */ /* 0x000f280000100800 */
[----:B------:R2:W4:Y:S04]  /*6ed0*/  @!P0 LDG.E.U16 R162, desc[UR14][R8.64] ;  /* 0x0000000e08a28981 */ /* 0x000528000c1e1500 */
[----:B------:R-:W4:Y:S01]  /*6ee0*/  LDL R27, [R1+0x204] ;  /* 0x00020400011b7983 */ /* 0x000f220000100800 */
[----:B------:R-:W-:-:S03]  /*6ef0*/  PRMT R174, RZ, 0x7610, R174 ;  /* 0x00007610ffae7816 */ /* 0x000fc600000000ae */
[----:B------:R-:W4:Y:S04]  /*6f00*/  LDL R25, [R1+0x308] ;  /* 0x0003080001197983 */ /* 0x000f280000100800 */
[----:B------:R-:W4:Y:S01]  /*6f10*/  LDL R6, [R1+0x2a0] ;  /* 0x0002a00001067983 */ /* 0x000f220000100800 */
[----:B------:R-:W-:Y:S02]  /*6f20*/  PRMT R175, RZ, 0x7610, R175 ;  /* 0x00007610ffaf7816 */ /* 0x000fe400000000af */
[----:B--2---:R-:W-:Y:S01]  /*6f30*/  IADD3 R8, P1, R2, R4, RZ ;  /* 0x0000000402087210 */ /* 0x004fe20007f3e0ff */
[----:B------:R-:W-:Y:S04]  /*6f40*/  STL [R1+0x368], R2 ;  /* 0x0003680201007387 */ /* 0x000fe80000100800 */
[----:B---3--:R-:W-:-:S05]  /*6f50*/  IMAD.X R9, R196, 0x1, R0, P1 ;  /* 0x00000001c4097824 */ /* 0x008fca00008e0600 */
[----:B------:R0:W2:Y:S02]  /*6f60*/  @!P0 LDG.E.U16 R163, desc[UR14][R8.64] ;  /* 0x0000000e08a38981 */ /* 0x0000a4000c1e1500 */
[----:B0-----:R-:W-:-:S05]  /*6f70*/  IADD3 R8, P1, R3, R4, RZ ;  /* 0x0000000403087210 */ /* 0x001fca0007f3e0ff */
[----:B------:R-:W-:-:S05]  /*6f80*/  IMAD.X R9, R218, 0x1, R0, P1 ;  /* 0x00000001da097824 */ /* 0x000fca00008e0600 */
[----:B------:R0:W3:Y:S02]  /*6f90*/  @!P0 LDG.E.U16 R174, desc[UR14][R8.64] ;  /* 0x0000000e08ae8981 */ /* 0x0000e4000c1e1500 */
[----:B0-----:R-:W-:-:S05]  /*6fa0*/  IADD3 R8, P1, R31, R4, RZ ;  /* 0x000000041f087210 */ /* 0x001fca0007f3e0ff */
[----:B------:R-:W-:Y:S01]  /*6fb0*/  IMAD.X R9, R30, 0x1, R0, P1 ;  /* 0x000000011e097824 */ /* 0x000fe200008e0600 */
[----:B------:R-:W-:Y:S04]  /*6fc0*/  STL [R1+0x36c], R196 ;  /* 0x00036cc401007387 */ /* 0x000fe80000100800 */
[----:B------:R0:W2:Y:S04]  /*6fd0*/  @!P0 LDG.E.U16 R175, desc[UR14][R8.64] ;  /* 0x0000000e08af8981 */ /* 0x0000a8000c1e1500 */
[----:B------:R1:W-:Y:S01]  /*6fe0*/  STL [R1+0x364], R3 ;  /* 0x0003640301007387 */ /* 0x0003e20000100800 */
[----:B0-----:R-:W-:-:S03]  /*6ff0*/  IADD3 R8, P1, R29, R4, RZ ;  /* 0x000000041d087210 */ /* 0x001fc60007f3e0ff */
[----:B------:R-:W-:Y:S02]  /*7000*/  STL [R1+0x370], R218 ;  /* 0x000370da01007387 */ /* 0x000fe40000100800 */
[----:B------:R-:W-:Y:S01]  /*7010*/  IMAD.X R9, R24, 0x1, R0, P1 ;  /* 0x0000000118097824 */ /* 0x000fe200008e0600 */
[----:B------:R-:W-:Y:S01]  /*7020*/  PRMT R183, RZ, 0x7610, R183 ;  /* 0x00007610ffb77816 */ /* 0x000fe200000000b7 */
[----:B------:R-:W3:Y:S01]  /*7030*/  LDL R24, [R1+0x294] ;  /* 0x0002940001187983 */ /* 0x000ee20000100800 */
[----:B------:R-:W-:Y:S02]  /*7040*/  PRMT R182, RZ, 0x7610, R182 ;  /* 0x00007610ffb67816 */ /* 0x000fe400000000b6 */
[----:B------:R-:W-:Y:S01]  /*7050*/  PRMT R181, RZ, 0x7610, R181 ;  /* 0x00007610ffb57816 */ /* 0x000fe200000000b5 */
[----:B-1----:R-:W2:Y:S04]  /*7060*/  LDL R3, [R1+0x344] ;  /* 0x0003440001037983 */ /* 0x002ea80000100800 */
[----:B------:R0:W2:Y:S02]  /*7070*/  @!P0 LDG.E.U16 R183, desc[UR14][R8.64] ;  /* 0x0000000e08b78981 */ /* 0x0000a4000c1e1500 */
[----:B0-----:R-:W-:-:S02]  /*7080*/  IADD3 R8, P1, R7, R4, RZ ;  /* 0x0000000407087210 */ /* 0x001fc40007f3e0ff */
[----:B------:R-:W-:Y:S01]  /*7090*/  PRMT R180, RZ, 0x7610, R180 ;  /* 0x00007610ffb47816 */ /* 0x000fe200000000b4 */
[----:B------:R-:W2:Y:S02]  /*70a0*/  LDL R7, [R1+0x300] ;  /* 0x0003000001077983 */ /* 0x000ea40000100800 */
[----:B------:R-:W-:-:S05]  /*70b0*/  IMAD.X R9, R216, 0x1, R0, P1 ;  /* 0x00000001d8097824 */ /* 0x000fca00008e0600 */
[----:B------:R4:W2:Y:S02]  /*70c0*/  @!P0 LDG.E.U16 R182, desc[UR14][R8.64] ;  /* 0x0000000e08b68981 */ /* 0x0008a4000c1e1500 */
[----:B----4-:R-:W-:-:S05]  /*70d0*/  IADD3 R8, P1, R28, R4, RZ ;  /* 0x000000041c087210 */ /* 0x010fca0007f3e0ff */
[----:B------:R-:W-:-:S05]  /*70e0*/  IMAD.X R9, R27, 0x1, R0, P1 ;  /* 0x000000011b097824 */ /* 0x000fca00008e0600 */
[----:B------:R0:W4:Y:S02]  /*70f0*/  @!P0 LDG.E.U16 R181, desc[UR14][R8.64] ;  /* 0x0000000e08b58981 */ /* 0x000124000c1e1500 */
[----:B0-----:R-:W-:-:S05]  /*7100*/  IADD3 R8, P1, R25, R4, RZ ;  /* 0x0000000419087210 */ /* 0x001fca0007f3e0ff */
[----:B------:R-:W-:-:S05]  /*7110*/  IMAD.X R9, R6, 0x1, R0, P1 ;  /* 0x0000000106097824 */ /* 0x000fca00008e0600 */
[----:B------:R0:W4:Y:S01]  /*7120*/  @!P0 LDG.E.U16 R180, desc[UR14][R8.64] ;  /* 0x0000000e08b48981 */ /* 0x000122000c1e1500 */
[----:B------:R-:W-:Y:S02]  /*7130*/  PRMT R179, RZ, 0x7610, R179 ;  /* 0x00007610ffb37816 */ /* 0x000fe400000000b3 */
[----:B0-----:R-:W-:-:S05]  /*7140*/  IADD3 R8, P1, R251, R4, RZ ;  /* 0x00000004fb087210 */ /* 0x001fca0007f3e0ff */
[----:B------:R-:W-:Y:S01]  /*7150*/  IMAD.X R9, R214, 0x1, R0, P1 ;  /* 0x00000001d6097824 */ /* 0x000fe200008e0600 */
[----:B------:R-:W-:Y:S04]  /*7160*/  STL [R1+0x37c], R216 ;  /* 0x00037cd801007387 */ /* 0x000fe80000100800 */
[----:B------:R3:W4:Y:S04]  /*7170*/  @!P0 LDG.E.U16 R179, desc[UR14][R8.64] ;  /* 0x0000000e08b38981 */ /* 0x000728000c1e1500 */
[----:B------:R-:W4:Y:S04]  /*7180*/  LDL R2, [R1+0x284] ;  /* 0x0002840001027983 */ /* 0x000f280000100800 */
[----:B------:R-:W4:Y:S04]  /*7190*/  LDL R6, [R1+0x340] ;  /* 0x0003400001067983 */ /* 0x000f280000100800 */
[----:B------:R-:W-:Y:S04]  /*71a0*/  STL [R1+0x360], R14 ;  /* 0x0003600e01007387 */ /* 0x000fe80000100800 */
[----:B------:R-:W-:Y:S04]  /*71b0*/  STL [R1+0x388], R251 ;  /* 0x000388fb01007387 */ /* 0x000fe80000100800 */
[----:B------:R-:W-:Y:S04]  /*71c0*/  STL [R1+0x38c], R214 ;  /* 0x00038cd601007387 */ /* 0x000fe80000100800 */
[----:B------:R0:W-:Y:S01]  /*71d0*/  STL [R1+0x390], R250 ;  /* 0x000390fa01007387 */ /* 0x0001e20000100800 */
[----:B---3--:R-:W-:-:S05]  /*71e0*/  IADD3 R8, P1, R24, R4, RZ ;  /* 0x0000000418087210 */ /* 0x008fca0007f3e0ff */
[----:B------:R-:W-:Y:S02]  /*71f0*/  IMAD.X R9, R250, 0x1, R0, P1 ;  /* 0x00000001fa097824 */ /* 0x000fe400008e0600 */
[----:B0-----:R-:W3:Y:S01]  /*7200*/  LDL.LU R250, [R1+0x290] ;  /* 0x0002900001fa7983 */ /* 0x001ee20000300800 */
[----:B------:R-:W-:-:S06]  /*7210*/  PRMT R178, RZ, 0x7610, R178 ;  /* 0x00007610ffb27816 */ /* 0x000fcc00000000b2 */
[----:B------:R2:W4:Y:S01]  /*7220*/  @!P0 LDG.E.U16 R178, desc[UR14][R8.64] ;  /* 0x0000000e08b28981 */ /* 0x000522000c1e1500 */
[----:B------:R-:W-:Y:S02]  /*7230*/  PRMT R177, RZ, 0x7610, R177 ;  /* 0x00007610ffb17816 */ /* 0x000fe400000000b1 */
[----:B--2---:R-:W-:Y:S01]  /*7240*/  IADD3 R8, P1, R7, R4, RZ ;  /* 0x0000000407087210 */ /* 0x004fe20007f3e0ff */
[----:B------:R-:W-:Y:S04]  /*7250*/  STS.U16 [R14+UR12+0x4000], R10 ;  /* 0x0040000a0e007988 */ /* 0x000fe8000800040c */
[----:B------:R-:W-:Y:S04]  /*7260*/  STS.U16 [R14+UR12+0x4400], R11 ;  /* 0x0044000b0e007988 */ /* 0x000fe8000800040c */
[----:B------:R-:W-:Y:S04]  /*7270*/  STS.U16 [R14+UR12+0x4800], R12 ;  /* 0x0048000c0e007988 */ /* 0x000fe8000800040c */
[----:B------:R-:W-:Y:S04]  /*7280*/  STS.U16 [R14+UR12+0x4c00], R13 ;  /* 0x004c000d0e007988 */ /* 0x000fe8000800040c */
[----:B------:R-:W-:Y:S04]  /*7290*/  STS.U16 [R3+UR12+0x4080], R15 ;  /* 0x0040800f03007988 */ /* 0x000fe8000800040c */
[----:B------:R0:W-:Y:S04]  /*72a0*/  STS.U16 [R3+UR12+0x4480], R16 ;  /* 0x0044801003007988 */ /* 0x0001e8000800040c */
[----:B------:R-:W2:Y:S01]  /*72b0*/  LDL R7, [R1+0x274] ;  /* 0x0002740001077983 */ /* 0x000ea20000100800 */
[----:B0-----:R-:W-:-:S03]  /*72c0*/  PRMT R16, RZ, 0x7610, R16 ;  /* 0x00007610ff107816 */ /* 0x001fc60000000010 */
[----:B------:R-:W-:Y:S04]  /*72d0*/  STS.U16 [R3+UR12+0x4880], R17 ;  /* 0x0048801103007988 */ /* 0x000fe8000800040c */
[----:B------:R-:W-:Y:S01]  /*72e0*/  STS.U16 [R3+UR12+0x4c80], R18 ;  /* 0x004c801203007988 */ /* 0x000fe2000800040c */
[----:B---3--:R-:W-:-:S05]  /*72f0*/  IMAD.X R9, R250, 0x1, R0, P1 ;  /* 0x00000001fa097824 */ /* 0x008fca00008e0600 */
[----:B------:R0:W3:Y:S02]  /*7300*/  @!P0 LDG.E.U16 R177, desc[UR14][R8.64] ;  /* 0x0000000e08b18981 */ /* 0x0000e4000c1e1500 */
[-C--:B0-----:R-:W-:Y:S02]  /*7310*/  IADD3 R8, P1, R247, R4.reuse, RZ ;  /* 0x00000004f7087210 */ /* 0x081fe40007f3e0ff */
[----:B------:R-:W-:Y:S03]  /*7320*/  STL [R1+0x398], R250 ;  /* 0x000398fa01007387 */ /* 0x000fe60000100800 */
[----:B------:R-:W-:Y:S01]  /*7330*/  IMAD.X R9, R212, 0x1, R0, P1 ;  /* 0x00000001d4097824 */ /* 0x000fe200008e0600 */
[----:B------:R-:W-:Y:S04]  /*7340*/  STL [R1+0x39c], R247 ;  /* 0x00039cf701007387 */ /* 0x000fe80000100800 */
[----:B------:R4:W3:Y:S04]  /*7350*/  @!P0 LDG.E.U16 R16, desc[UR14][R8.64] ;  /* 0x0000000e08108981 */ /* 0x0008e8000c1e1500 */
[----:B------:R0:W-:Y:S01]  /*7360*/  STL [R1+0x3a0], R212 ;  /* 0x0003a0d401007387 */ /* 0x0001e20000100800 */
[----:B----4-:R-:W-:-:S03]  /*7370*/  IADD3 R8, P1, R2, R4, RZ ;  /* 0x0000000402087210 */ /* 0x010fc60007f3e0ff */
[----:B0-----:R-:W4:Y:S02]  /*7380*/  LDL.LU R212, [R1+0x2f8] ;  /* 0x0002f80001d47983 */ /* 0x001f240000300800 */
[----:B------:R-:W-:Y:S02]  /*7390*/  IMAD.X R9, R246, 0x1, R0, P1 ;  /* 0x00000001f6097824 */ /* 0x000fe400008e0600 */
[----:B------:R-:W3:Y:S04]  /*73a0*/  LDL R3, [R1+0x264] ;  /* 0x0002640001037983 */ /* 0x000ee80000100800 */
[----:B------:R-:W3:Y:S04]  /*73b0*/  LDL R2, [R1+0x33c] ;  /* 0x00033c0001027983 */ /* 0x000ee80000100800 */
[----:B------:R0:W-:Y:S04]  /*73c0*/  STL [R1+0x3a4], R246 ;  /* 0x0003a4f601007387 */ /* 0x0001e80000100800 */
[----:B0-----:R-:W2:Y:S01]  /*73d0*/  LDL.LU R246, [R1+0x280] ;  /* 0x0002800001f67983 */ /* 0x001ea20000300800 */
[----:B------:R-:W-:-:S06]  /*73e0*/  PRMT R15, RZ, 0x7610, R15 ;  /* 0x00007610ff0f7816 */ /* 0x000fcc000000000f */
[----:B------:R4:W3:Y:S01]  /*73f0*/  @!P0 LDG.E.U16 R15, desc[UR14][R8.64] ;  /* 0x0000000e080f8981 */ /* 0x0008e2000c1e1500 */
[----:B------:R-:W-:Y:S02]  /*7400*/  PRMT R13, RZ, 0x7610, R13 ;  /* 0x00007610ff0d7816 */ /* 0x000fe4000000000d */
[-C--:B----4-:R-:W-:Y:S01]  /*7410*/  IADD3 R8, P1, R212, R4.reuse, RZ ;  /* 0x00000004d4087210 */ /* 0x090fe20007f3e0ff */
[----:B------:R-:W-:Y:S04]  /*7420*/  STL [R1+0x3ac], R212 ;  /* 0x0003acd401007387 */ /* 0x000fe80000100800 */
[----:B--2---:R-:W-:Y:S01]  /*7430*/  IMAD.X R9, R246, 0x1, R0, P1 ;  /* 0x00000001f6097824 */ /* 0x004fe200008e0600 */
[----:B------:R-:W-:Y:S04]  /*7440*/  STL [R1+0x3b0], R246 ;  /* 0x0003b0f601007387 */ /* 0x000fe80000100800 */
[----:B------:R0:W2:Y:S04]  /*7450*/  @!P0 LDG.E.U16 R13, desc[UR14][R8.64] ;  /* 0x0000000e080d8981 */ /* 0x0000a8000c1e1500 */
[----:B------:R1:W-:Y:S01]  /*7460*/  STL [R1+0x3b4], R243 ;  /* 0x0003b4f301007387 */ /* 0x0003e20000100800 */
[----:B0-----:R-:W-:-:S03]  /*7470*/  IADD3 R8, P1, R243, R4, RZ ;  /* 0x00000004f3087210 */ /* 0x001fc60007f3e0ff */
[----:B-1----:R-:W4:Y:S02]  /*7480*/  LDL.LU R243, [R1+0x2f0] ;  /* 0x0002f00001f37983 */ /* 0x002f240000300800 */
[----:B------:R-:W-:Y:S02]  /*7490*/  IMAD.X R9, R210, 0x1, R0, P1 ;  /* 0x00000001d2097824 */ /* 0x000fe400008e0600 */
[----:B------:R0:W-:Y:S04]  /*74a0*/  STL [R1+0x3b8], R210 ;  /* 0x0003b8d201007387 */ /* 0x0001e80000100800 */
[----:B0-----:R-:W3:Y:S01]  /*74b0*/  LDL.LU R210, [R1+0x270] ;  /* 0x0002700001d27983 */ /* 0x001ee20000300800 */
[----:B------:R-:W-:-:S06]  /*74c0*/  PRMT R12, RZ, 0x7610, R12 ;  /* 0x00007610ff0c7816 */ /* 0x000fcc000000000c */
[----:B------:R0:W2:Y:S01]  /*74d0*/  @!P0 LDG.E.U16 R12, desc[UR14][R8.64] ;  /* 0x0000000e080c8981 */ /* 0x0000a2000c1e1500 */
[----:B------:R-:W-:Y:S02]  /*74e0*/  PRMT R11, RZ, 0x7610, R11 ;  /* 0x00007610ff0b7816 */ /* 0x000fe4000000000b */
[----:B0-----:R-:W-:-:S05]  /*74f0*/  IADD3 R8, P1, R7, R4, RZ ;  /* 0x0000000407087210 */ /* 0x001fca0007f3e0ff */
[----:B------:R-:W-:-:S05]  /*7500*/  IMAD.X R9, R242, 0x1, R0, P1 ;  /* 0x00000001f2097824 */ /* 0x000fca00008e0600 */
[----:B------:R4:W2:Y:S01]  /*7510*/  @!P0 LDG.E.U16 R11, desc[UR14][R8.64] ;  /* 0x0000000e080b8981 */ /* 0x0008a2000c1e1500 */
[----:B------:R-:W-:-:S03]  /*7520*/  PRMT R10, RZ, 0x7610, R10 ;  /* 0x00007610ff0a7816 */ /* 0x000fc6000000000a */
[----:B------:R-:W-:Y:S04]  /*7530*/  STS.U16 [R6+UR12+0x4100], R164 ;  /* 0x004100a406007988 */ /* 0x000fe8000800040c */
[----:B------:R0:W-:Y:S04]  /*7540*/  STS.U16 [R6+UR12+0x4500], R19 ;  /* 0x0045001306007988 */ /* 0x0001e8000800040c */
[----:B------:R-:W-:Y:S01]  /*7550*/  STS.U16 [R6+UR12+0x4900], R20 ;  /* 0x0049001406007988 */ /* 0x000fe2000800040c */
[----:B0-----:R-:W-:-:S03]  /*7560*/  PRMT R19, RZ, 0x7610, R19 ;  /* 0x00007610ff137816 */ /* 0x001fc60000000013 */
[----:B------:R-:W-:Y:S04]  /*7570*/  STL [R1+0x3bc], R242 ;  /* 0x0003bcf201007387 */ /* 0x000fe80000100800 */
[----:B------:R0:W-:Y:S04]  /*7580*/  STS.U16 [R6+UR12+0x4d00], R21 ;  /* 0x004d001506007988 */ /* 0x0001e8000800040c */
[----:B0-----:R-:W2:Y:S01]  /*7590*/  LDL R6, [R1+0x338] ;  /* 0x0003380001067983 */ /* 0x001ea20000100800 */
[----:B------:R-:W-:Y:S02]  /*75a0*/  PRMT R18, RZ, 0x7610, R18 ;  /* 0x00007610ff127816 */ /* 0x000fe40000000012 */
[----:B----4-:R-:W-:-:S05]  /*75b0*/  IADD3 R8, P1, R243, R4, RZ ;  /* 0x00000004f3087210 */ /* 0x010fca0007f3e0ff */
[----:B---3--:R-:W-:-:S05]  /*75c0*/  IMAD.X R9, R210, 0x1, R0, P1 ;  /* 0x00000001d2097824 */ /* 0x008fca00008e0600 */
[----:B------:R0:W3:Y:S02]  /*75d0*/  @!P0 LDG.E.U16 R10, desc[UR14][R8.64] ;  /* 0x0000000e080a8981 */ /* 0x0000e4000c1e1500 */
[----:B0-----:R-:W-:-:S05]  /*75e0*/  IADD3 R8, P1, R239, R4, RZ ;  /* 0x00000004ef087210 */ /* 0x001fca0007f3e0ff */
[----:B------:R-:W-:Y:S01]  /*75f0*/  IMAD.X R9, R208, 0x1, R0, P1 ;  /* 0x00000001d0097824 */ /* 0x000fe200008e0600 */
[----:B------:R-:W-:Y:S04]  /*7600*/  STL [R1+0x3c0], R243 ;  /* 0x0003c0f301007387 */ /* 0x000fe80000100800 */
[----:B------:R0:W4:Y:S04]  /*7610*/  @!P0 LDG.E.U16 R19, desc[UR14][R8.64] ;  /* 0x0000000e08138981 */ /* 0x000128000c1e1500 */
[----:B------:R-:W-:Y:S01]  /*7620*/  STL [R1+0x3c4], R210 ;  /* 0x0003c4d201007387 */ /* 0x000fe20000100800 */
[----:B0-----:R-:W-:-:S03]  /*7630*/  IADD3 R8, P1, R3, R4, RZ ;  /* 0x0000000403087210 */ /* 0x001fc60007f3e0ff */
[----:B------:R-:W-:Y:S04]  /*7640*/  STL [R1+0x3c8], R239 ;  /* 0x0003c8ef01007387 */ /* 0x000fe80000100800 */
[----:B------:R-:W-:Y:S01]  /*7650*/  STL [R1+0x3cc], R208 ;  /* 0x0003ccd001007387 */ /* 0x000fe20000100800 */
[----:B------:R-:W-:-:S03]  /*7660*/  IMAD.X R9, R238, 0x1, R0, P1 ;  /* 0x00000001ee097824 */ /* 0x000fc600008e0600 */
[----:B------:R0:W-:Y:S04]  /*7670*/  STL [R1+0x3d0], R238 ;  /* 0x0003d0ee01007387 */ /* 0x0001e80000100800 */
[----:B------:R1:W3:Y:S04]  /*7680*/  @!P0 LDG.E.U16 R18, desc[UR14][R8.64] ;  /* 0x0000000e08128981 */ /* 0x0002e8000c1e1500 */
[----:B0-----:R-:W2:Y:S01]  /*7690*/  LDL.LU R238, [R1+0x25c] ;  /* 0x00025c0001ee7983 */ /* 0x001ea20000300800 */
[----:B-1----:R-:W-:-:S03]  /*76a0*/  IADD3 R8, P1, R236, R4, RZ ;  /* 0x00000004ec087210 */ /* 0x002fc60007f3e0ff */
[----:B------:R0:W-:Y:S04]  /*76b0*/  STL [R1+0x3d4], R236 ;  /* 0x0003d4ec01007387 */ /* 0x0001e80000100800 */
[----:B0-----:R-:W4:Y:S01]  /*76c0*/  LDL.LU R236, [R1+0x2e4] ;  /* 0x0002e40001ec7983 */ /* 0x001f220000300800 */
[----:B------:R-:W-:-:S03]  /*76d0*/  IMAD.X R9, R206, 0x1, R0, P1 ;  /* 0x00000001ce097824 */ /* 0x000fc600008e0600 */
[----:B------:R0:W-:Y:S04]  /*76e0*/  STL [R1+0x3d8], R206 ;  /* 0x0003d8ce01007387 */ /* 0x0001e80000100800 */
[----:B0-----:R-:W3:Y:S01]  /*76f0*/  LDL.LU R206, [R1+0x258] ;  /* 0x0002580001ce7983 */ /* 0x001ee20000300800 */
[----:B------:R-:W-:-:S03]  /*7700*/  PRMT R17, RZ, 0x7610, R17 ;  /* 0x00007610ff117816 */ /* 0x000fc60000000011 */
[----:B------:R-:W-:Y:S04]  /*7710*/  STS.U16 [R2+UR12+0x4180], R165 ;  /* 0x004180a502007988 */ /* 0x000fe8000800040c */
[----:B------:R-:W-:Y:S04]  /*7720*/  STS.U16 [R2+UR12+0x4580], R22 ;  /* 0x0045801602007988 */ /* 0x000fe8000800040c */
[----:B------:R-:W-:Y:S04]  /*7730*/  STS.U16 [R2+UR12+0x4980], R23 ;  /* 0x0049801702007988 */ /* 0x000fe8000800040c */
[----:B------:R0:W-:Y:S04]  /*7740*/  STS.U16 [R2+UR12+0x4d80], R152 ;  /* 0x004d809802007988 */ /* 0x0001e8000800040c */
[----:B------:R1:W3:Y:S01]  /*7750*/  @!P0 LDG.E.U16 R17, desc[UR14][R8.64] ;  /* 0x0000000e08118981 */ /* 0x0002e2000c1e1500 */
[----:B------:R-:W-:-:S03]  /*7760*/  PRMT R184, RZ, 0x7610, R184 ;  /* 0x00007610ffb87816 */ /* 0x000fc600000000b8 */
[----:B------:R-:W3:Y:S04]  /*7770*/  LDL R3, [R1+0x334] ;  /* 0x0003340001037983 */ /* 0x000ee80000100800 */
[----:B0-----:R-:W3:Y:S01]  /*7780*/  LDL R2, [R1+0x24c] ;  /* 0x00024c0001027983 */ /* 0x001ee20000100800 */
[----:B-1----:R-:W-:-:S05]  /*7790*/  IADD3 R8, P1, R234, R4, RZ ;  /* 0x00000004ea087210 */ /* 0x002fca0007f3e0ff */
[----:B------:R-:W-:Y:S01]  /*77a0*/  IMAD.X R9, R204, 0x1, R0, P1 ;  /* 0x00000001cc097824 */ /* 0x000fe200008e0600 */
[----:B------:R-:W-:Y:S04]  /*77b0*/  STL [R1+0x3dc], R234 ;  /* 0x0003dcea01007387 */ /* 0x000fe80000100800 */
[----:B------:R2:W3:Y:S04]  /*77c0*/  @!P0 LDG.E.U16 R184, desc[UR14][R8.64] ;  /* 0x0000000e08b88981 */ /* 0x0004e8000c1e1500 */
[----:B------:R-:W-:Y:S01]  /*77d0*/  STL [R1+0x3e0], R204 ;  /* 0x0003e0cc01007387 */ /* 0x000fe20000100800 */
[----:B------:R-:W-:-:S02]  /*77e0*/  PRMT R188, RZ, 0x7610, R188 ;  /* 0x00007610ffbc7816 */ /* 0x000fc400000000bc */
[-C--:B--2---:R-:W-:Y:S01]  /*77f0*/  IADD3 R8, P1, R238, R4.reuse, RZ ;  /* 0x00000004ee087210 */ /* 0x084fe20007f3e0ff */
[----:B------:R-:W-:Y:S04]  /*7800*/  STL [R1+0x3e4], R238 ;  /* 0x0003e4ee01007387 */ /* 0x000fe80000100800 */
[----:B------:R-:W-:Y:S01]  /*7810*/  IMAD.X R9, R233, 0x1, R0, P1 ;  /* 0x00000001e9097824 */ /* 0x000fe200008e0600 */
[----:B------:R0:W-:Y:S04]  /*7820*/  STL [R1+0x3e8], R233 ;  /* 0x0003e8e901007387 */ /* 0x0001e80000100800 */
[----:B------:R4:W2:Y:S04]  /*7830*/  @!P0 LDG.E.U16 R188, desc[UR14][R8.64] ;  /* 0x0000000e08bc8981 */ /* 0x0008a8000c1e1500 */
[----:B0-----:R-:W2:Y:S01]  /*7840*/  LDL.LU R233, [R1+0x2dc] ;  /* 0x0002dc0001e97983 */ /* 0x001ea20000300800 */
[----:B----4-:R-:W-:-:S03]  /*7850*/  IADD3 R8, P1, R236, R4, RZ ;  /* 0x00000004ec087210 */ /* 0x010fc60007f3e0ff */
[----:B------:R0:W-:Y:S04]  /*7860*/  STL [R1+0x3ec], R236 ;  /* 0x0003ecec01007387 */ /* 0x0001e80000100800 */
[----:B0-----:R-:W4:Y:S01]  /*7870*/  LDL.LU R236, [R1+0x248] ;  /* 0x0002480001ec7983 */ /* 0x001f220000300800 */
[----:B------:R-:W-:Y:S01]  /*7880*/  PRMT R187, RZ, 0x7610, R187 ;  /* 0x00007610ffbb7816 */ /* 0x000fe200000000bb */
[----:B---3--:R-:W-:-:S05]  /*7890*/  IMAD.X R9, R206, 0x1, R0, P1 ;  /* 0x00000001ce097824 */ /* 0x008fca00008e0600 */
[----:B------:R0:W3:Y:S01]  /*78a0*/  @!P0 LDG.E.U16 R187, desc[UR14][R8.64] ;  /* 0x0000000e08bb8981 */ /* 0x0000e2000c1e1500 */
[----:B------:R-:W-:Y:S02]  /*78b0*/  PRMT R186, RZ, 0x7610, R186 ;  /* 0x00007610ffba7816 */ /* 0x000fe400000000ba */
[----:B0-----:R-:W-:-:S05]  /*78c0*/  IADD3 R8, P1, R230, R4, RZ ;  /* 0x00000004e6087210 */ /* 0x001fca0007f3e0ff */
[----:B------:R-:W-:Y:S01]  /*78d0*/  IMAD.X R9, R202, 0x1, R0, P1 ;  /* 0x00000001ca097824 */ /* 0x000fe200008e0600 */
[----:B------:R-:W-:Y:S04]  /*78e0*/  STL [R1+0x3f0], R206 ;  /* 0x0003f0ce01007387 */ /* 0x000fe80000100800 */
[----:B------:R0:W3:Y:S04]  /*78f0*/  @!P0 LDG.E.U16 R186, desc[UR14][R8.64] ;  /* 0x0000000e08ba8981 */ /* 0x0000e8000c1e1500 */
[----:B------:R-:W-:Y:S04]  /*7900*/  STL [R1+0x3f4], R230 ;  /* 0x0003f4e601007387 */ /* 0x000fe80000100800 */
[----:B------:R-:W-:Y:S01]  /*7910*/  STL [R1+0x3f8], R202 ;  /* 0x0003f8ca01007387 */ /* 0x000fe20000100800 */
[----:B0-----:R-:W-:-:S03]  /*7920*/  IADD3 R8, P1, R2, R4, RZ ;  /* 0x0000000402087210 */ /* 0x001fc60007f3e0ff */
[----:B------:R-:W3:Y:S04]  /*7930*/  LDL R27, [R1+0x2d4] ;  /* 0x0002d400011b7983 */ /* 0x000ee80000100800 */
[----:B------:R-:W3:Y:S01]  /*7940*/  LDL R2, [R1+0x330] ;  /* 0x0003300001027983 */ /* 0x000ee20000100800 */
[----:B------:R-:W-:-:S03]  /*7950*/  IMAD.X R9, R229, 0x1, R0, P1 ;  /* 0x00000001e5097824 */ /* 0x000fc600008e0600 */
[----:B------:R-:W3:Y:S04]  /*7960*/  LDL.LU R25, [R1+0x228] ;  /* 0x0002280001197983 */ /* 0x000ee80000300800 */
[----:B------:R-:W3:Y:S04]  /*7970*/  LDL.LU R24, [R1+0x2cc] ;  /* 0x0002cc0001187983 */ /* 0x000ee80000300800 */
[----:B------:R0:W-:Y:S01]  /*7980*/  STL [R1+0x3fc], R229 ;  /* 0x0003fce501007387 */ /* 0x0001e20000100800 */
[----:B------:R-:W-:-:S06]  /*7990*/  PRMT R185, RZ, 0x7610, R185 ;  /* 0x00007610ffb97816 */ /* 0x000fcc00000000b9 */
[----:B------:R2:W3:Y:S04]  /*79a0*/  @!P0 LDG.E.U16 R185, desc[UR14][R8.64] ;  /* 0x0000000e08b98981 */ /* 0x0004e8000c1e1500 */
[----:B0-----:R-:W3:Y:S01]  /*79b0*/  LDL.LU R229, [R1+0x23c] ;  /* 0x00023c0001e57983 */ /* 0x001ee20000300800 */
[----:B------:R-:W-:-:S03]  /*79c0*/  PRMT R190, RZ, 0x7610, R190 ;  /* 0x00007610ffbe7816 */ /* 0x000fc600000000be */
[----:B------:R-:W-:Y:S04]  /*79d0*/  STS.U16 [R6+UR12+0x4200], R167 ;  /* 0x004200a706007988 */ /* 0x000fe8000800040c */
[----:B------:R-:W-:Y:S04]  /*79e0*/  STS.U16 [R6+UR12+0x4600], R153 ;  /* 0x0046009906007988 */ /* 0x000fe8000800040c */
[----:B------:R-:W-:Y:S04]  /*79f0*/  STS.U16 [R6+UR12+0x4a00], R154 ;  /* 0x004a009a06007988 */ /* 0x000fe8000800040c */
[----:B------:R-:W-:Y:S04]  /*7a00*/  STS.U16 [R6+UR12+0x4e00], R155 ;  /* 0x004e009b06007988 */ /* 0x000fe8000800040c */
[----:B------:R-:W-:Y:S04]  /*7a10*/  STS.U16 [R3+UR12+0x4280], R168 ;  /* 0x004280a803007988 */ /* 0x000fe8000800040c */
[----:B------:R-:W-:Y:S04]  /*7a20*/  STS.U16 [R3+UR12+0x4680], R156 ;  /* 0x0046809c03007988 */ /* 0x000fe8000800040c */
[----:B------:R-:W-:Y:S04]  /*7a30*/  STS.U16 [R3+UR12+0x4a80], R157 ;  /* 0x004a809d03007988 */ /* 0x000fe8000800040c */
[----:B------:R-:W-:Y:S01]  /*7a40*/  STS.U16 [R3+UR12+0x4e80], R158 ;  /* 0x004e809e03007988 */ /* 0x000fe2000800040c */
[----:B--2---:R-:W-:-:S03]  /*7a50*/  IADD3 R8, P1, R233, R4, RZ ;  /* 0x00000004e9087210 */ /* 0x004fc60007f3e0ff */
[----:B------:R0:W-:Y:S04]  /*7a60*/  STL [R1+0x400], R233 ;  /* 0x000400e901007387 */ /* 0x0001e80000100800 */
[----:B0-----:R-:W2:Y:S01]  /*7a70*/  LDL.LU R233, [R1+0x238] ;  /* 0x0002380001e97983 */ /* 0x001ea20000300800 */
[----:B----4-:R-:W-:-:S03]  /*7a80*/  IMAD.X R9, R236, 0x1, R0, P1 ;  /* 0x00000001ec097824 */ /* 0x010fc600008e0600 */
[----:B------:R-:W-:Y:S04]  /*7a90*/  STL [R1+0x404], R236 ;  /* 0x000404ec01007387 */ /* 0x000fe80000100800 */
[----:B------:R0:W4:Y:S04]  /*7aa0*/  @!P0 LDG.E.U16 R190, desc[UR14][R8.64] ;  /* 0x0000000e08be8981 */ /* 0x000128000c1e1500 */
[----:B------:R1:W-:Y:S01]  /*7ab0*/  STL [R1+0x408], R226 ;  /* 0x000408e201007387 */ /* 0x0003e20000100800 */
[----:B0-----:R-:W-:-:S03]  /*7ac0*/  IADD3 R8, P1, R226, R4, RZ ;  /* 0x00000004e2087210 */ /* 0x001fc60007f3e0ff */
[----:B-1----:R-:W4:Y:S04]  /*7ad0*/  LDL.LU R226, [R1+0x22c] ;  /* 0x00022c0001e27983 */ /* 0x002f280000300800 */
[----:B------:R-:W4:Y:S04]  /*7ae0*/  LDL.LU R218, [R1+0x2b8] ;  /* 0x0002b80001da7983 */ /* 0x000f280000300800 */
[----:B------:R-:W4:Y:S04]  /*7af0*/  LDL.LU R196, [R1+0x314] ;  /* 0x0003140001c47983 */ /* 0x000f280000300800 */
[----:B------:R-:W4:Y:S04]  /*7b00*/  LDL.LU R3, [R1+0x21c] ;  /* 0x00021c0001037983 */ /* 0x000f280000300800 */
[----:B------:R-:W4:Y:S04]  /*7b10*/  LDL.LU R14, [R1+0x2bc] ;  /* 0x0002bc00010e7983 */ /* 0x000f280000300800 */
[----:B------:R-:W4:Y:S04]  /*7b20*/  LDL.LU R6, [R1+0x220] ;  /* 0x0002200001067983 */ /* 0x000f280000300800 */
[----:B------:R-:W4:Y:S01]  /*7b30*/  LDL.LU R7, [R1+0x2c4] ;  /* 0x0002c40001077983 */ /* 0x000f220000300800 */
[----:B------:R-:W-:Y:S01]  /*7b40*/  PRMT R189, RZ, 0x7610, R189 ;  /* 0x00007610ffbd7816 */ /* 0x000fe200000000bd */
[----:B------:R-:W-:Y:S01]  /*7b50*/  IMAD.X R9, R200, 0x1, R0, P1 ;  /* 0x00000001c8097824 */ /* 0x000fe200008e0600 */
[----:B------:R-:W-:-:S02]  /*7b60*/  PRMT R176, RZ, 0x7610, R176 ;  /* 0x00007610ffb07816 */ /* 0x000fc400000000b0 */
[----:B------:R-:W-:Y:S02]  /*7b70*/  PRMT R173, RZ, 0x7610, R173 ;  /* 0x00007610ffad7816 */ /* 0x000fe400000000ad */
[----:B------:R-:W-:Y:S01]  /*7b80*/  PRMT R172, RZ, 0x7610, R172 ;  /* 0x00007610ffac7816 */ /* 0x000fe200000000ac */
[----:B------:R0:W4:Y:S01]  /*7b90*/  @!P0 LDG.E.U16 R189, desc[UR14][R8.64] ;  /* 0x0000000e08bd8981 */ /* 0x000122000c1e1500 */
[----:B------:R-:W-:-:S03]  /*7ba0*/  PRMT R171, RZ, 0x7610, R171 ;  /* 0x00007610ffab7816 */ /* 0x000fc600000000ab */
[----:B---3--:R-:W-:Y:S04]  /*7bb0*/  STS.U16 [R2+UR12+0x4300], R169 ;  /* 0x004300a902007988 */ /* 0x008fe8000800040c */
[----:B------:R-:W3:Y:S01]  /*7bc0*/  LDL R28, [R1+0x32c] ;  /* 0x00032c00011c7983 */ /* 0x000ee20000100800 */
[----:B0-----:R-:W-:-:S05]  /*7bd0*/  IADD3 R8, P1, R229, R4, RZ ;  /* 0x00000004e5087210 */ /* 0x001fca0007f3e0ff */
[----:B------:R-:W-:-:S05]  /*7be0*/  IMAD.X R9, R225, 0x1, R0, P1 ;  /* 0x00000001e1097824 */ /* 0x000fca00008e0600 */
[----:B------:R0:W3:Y:S02]  /*7bf0*/  @!P0 LDG.E.U16 R176, desc[UR14][R8.64] ;  /* 0x0000000e08b08981 */ /* 0x0000e4000c1e1500 */
[----:B0-----:R-:W-:Y:S02]  /*7c00*/  IADD3 R8, P1, R27, R4, RZ ;  /* 0x000000041b087210 */ /* 0x001fe40007f3e0ff */
[----:B------:R-:W-:Y:S04]  /*7c10*/  STS.U16 [R2+UR12+0x4700], R166 ;  /* 0x004700a602007988 */ /* 0x000fe8000800040c */
[----:B------:R-:W-:Y:S04]  /*7c20*/  STS.U16 [R2+UR12+0x4b00], R159 ;  /* 0x004b009f02007988 */ /* 0x000fe8000800040c */
[----:B------:R-:W3:Y:S04]  /*7c30*/  LDL R27, [R1+0x30c] ;  /* 0x00030c00011b7983 */ /* 0x000ee80000100800 */
[----:B------:R0:W-:Y:S04]  /*7c40*/  STS.U16 [R2+UR12+0x4f00], R160 ;  /* 0x004f00a002007988 */ /* 0x0001e8000800040c */
[----:B------:R-:W3:Y:S01]  /*7c50*/  LDL.LU R216, [R1+0x200] ;  /* 0x0002000001d87983 */ /* 0x000ee20000300800 */
[----:B------:R-:W-:-:S03]  /*7c60*/  PRMT R170, RZ, 0x7610, R170 ;  /* 0x00007610ffaa7816 */ /* 0x000fc600000000aa */
[----:B0-----:R-:W3:Y:S01]  /*7c70*/  LDL.LU R2, [R1+0x210] ;  /* 0x0002100001027983 */ /* 0x001ee20000300800 */
[----:B--2---:R-:W-:-:S05]  /*7c80*/  IMAD.X R9, R233, 0x1, R0, P1 ;  /* 0x00000001e9097824 */ /* 0x004fca00008e0600 */
[----:B------:R0:W2:Y:S02]  /*7c90*/  @!P0 LDG.E.U16 R173, desc[UR14][R8.64] ;  /* 0x0000000e08ad8981 */ /* 0x0000a4000c1e1500 */
[----:B0-----:R-:W-:-:S05]  /*7ca0*/  IADD3 R8, P1, R222, R4, RZ ;  /* 0x00000004de087210 */ /* 0x001fca0007f3e0ff */
[----:B------:R-:W-:-:S05]  /*7cb0*/  IMAD.X R9, R198, 0x1, R0, P1 ;  /* 0x00000001c6097824 */ /* 0x000fca00008e0600 */
[----:B------:R4:W2:Y:S02]  /*7cc0*/  @!P0 LDG.E.U16 R172, desc[UR14][R8.64] ;  /* 0x0000000e08ac8981 */ /* 0x0008a4000c1e1500 */
[----:B----4-:R-:W-:-:S05]  /*7cd0*/  IADD3 R8, P1, R226, R4, RZ ;  /* 0x00000004e2087210 */ /* 0x010fca0007f3e0ff */
[----:B------:R-:W-:-:S05]  /*7ce0*/  IMAD.X R9, R221, 0x1, R0, P1 ;  /* 0x00000001dd097824 */ /* 0x000fca00008e0600 */
[----:B------:R0:W4:Y:S02]  /*7cf0*/  @!P0 LDG.E.U16 R171, desc[UR14][R8.64] ;  /* 0x0000000e08ab8981 */ /* 0x000124000c1e1500 */
[----:B0-----:R-:W-:-:S05]  /*7d00*/  IADD3 R8, P1, R24, R4, RZ ;  /* 0x0000000418087210 */ /* 0x001fca0007f3e0ff */
[--C-:B------:R-:W-:Y:S01]  /*7d10*/  IMAD.X R9, R25, 0x1, R0.reuse, P1 ;  /* 0x0000000119097824 */ /* 0x100fe200008e0600 */
[----:B------:R0:W-:Y:S04]  /*7d20*/  STL [R1+0x374], R7 ;  /* 0x0003740701007387 */ /* 0x0001e80000100800 */
[----:B------:R1:W4:Y:S02]  /*7d30*/  @!P0 LDG.E.U16 R170, desc[UR14][R8.64] ;  /* 0x0000000e08aa8981 */ /* 0x000324000c1e1500 */
[----:B-1----:R-:W-:Y:S02]  /*7d40*/  IADD3 R8, P1, R7, R4, RZ ;  /* 0x0000000407087210 */ /* 0x002fe40007f3e0ff */
[----:B0-----:R-:W2:Y:S03]  /*7d50*/  LDL.LU R7, [R1+0x2ac] ;  /* 0x0002ac0001077983 */ /* 0x001ea60000300800 */
[----:B------:R-:W-:Y:S01]  /*7d60*/  IMAD.X R9, R6, 0x1, R0, P1 ;  /* 0x0000000106097824 */ /* 0x000fe200008e0600 */
[----:B------:R0:W-:Y:S04]  /*7d70*/  STL [R1+0x378], R6 ;  /* 0x0003780601007387 */ /* 0x0001e80000100800 */
[----:B0-----:R-:W4:Y:S01]  /*7d80*/  LDL.LU R6, [R1+0x20c] ;  /* 0x00020c0001067983 */ /* 0x001f220000300800 */
[----:B------:R-:W-:-:S06]  /*7d90*/  PRMT R169, RZ, 0x7610, R169 ;  /* 0x00007610ffa97816 */ /* 0x000fcc00000000a9 */
[----:B------:R0:W4:Y:S01]  /*7da0*/  @!P0 LDG.E.U16 R169, desc[UR14][R8.64] ;  /* 0x0000000e08a98981 */ /* 0x000122000c1e1500 */
[----:B------:R-:W-:Y:S02]  /*7db0*/  PRMT R168, RZ, 0x7610, R168 ;  /* 0x00007610ffa87816 */ /* 0x000fe400000000a8 */
[----:B0-----:R-:W-:-:S05]  /*7dc0*/  IADD3 R8, P1, R14, R4, RZ ;  /* 0x000000040e087210 */ /* 0x001fca0007f3e0ff */
[----:B------:R-:W-:-:S05]  /*7dd0*/  IMAD.X R9, R3, 0x1, R0, P1 ;  /* 0x0000000103097824 */ /* 0x000fca00008e0600 */
[----:B------:R0:W4:Y:S01]  /*7de0*/  @!P0 LDG.E.U16 R168, desc[UR14][R8.64] ;  /* 0x0000000e08a88981 */ /* 0x000122000c1e1500 */
[----:B------:R-:W-:Y:S02]  /*7df0*/  PRMT R167, RZ, 0x7610, R167 ;  /* 0x00007610ffa77816 */ /* 0x000fe400000000a7 */
[----:B0-----:R-:W-:-:S05]  /*7e00*/  IADD3 R8, P1, R196, R4, RZ ;  /* 0x00000004c4087210 */ /* 0x001fca0007f3e0ff */
[----:B------:R-:W-:-:S05]  /*7e10*/  IMAD.X R9, R218, 0x1, R0, P1 ;  /* 0x00000001da097824 */ /* 0x000fca00008e0600 */
[----:B------:R3:W4:Y:S01]  /*7e20*/  @!P0 LDG.E.U16 R167, desc[UR14][R8.64] ;  /* 0x0000000e08a78981 */ /* 0x000722000c1e1500 */
[----:B------:R-:W-:Y:S02]  /*7e30*/  PRMT R166, RZ, 0x7610, R166 ;  /* 0x00007610ffa67816 */ /* 0x000fe400000000a6 */
[----:B---3--:R-:W-:-:S05]  /*7e40*/  IADD3 R8, P1, R2, R4, RZ ;  /* 0x0000000402087210 */ /* 0x008fca0007f3e0ff */
[----:B------:R-:W-:-:S05]  /*7e50*/  IMAD.X R9, R217, 0x1, R0, P1 ;  /* 0x00000001d9097824 */ /* 0x000fca00008e0600 */
[----:B------:R2:W3:Y:S01]  /*7e60*/  @!P0 LDG.E.U16 R166, desc[UR14][R8.64] ;  /* 0x0000000e08a68981 */ /* 0x0004e2000c1e1500 */
[----:B------:R-:W-:-:S03]  /*7e70*/  PRMT R165, RZ, 0x7610, R165 ;  /* 0x00007610ffa57816 */ /* 0x000fc600000000a5 */
[----:B------:R0:W-:Y:S04]  /*7e80*/  STL [R1+0x380], R14 ;  /* 0x0003800e01007387 */ /* 0x0001e80000100800 */
[----:B------:R1:W-:Y:S04]  /*7e90*/  STS.U16 [R28+UR12+0x4380], R193 ;  /* 0x004380c11c007988 */ /* 0x0003e8000800040c */
[----:B0-----:R-:W3:Y:S04]  /*7ea0*/  LDL.LU R14, [R1+0x2a8] ;  /* 0x0002a800010e7983 */ /* 0x001ee80000300800 */
[----:B------:R-:W-:Y:S04]  /*7eb0*/  STL [R1+0x384], R3 ;  /* 0x0003840301007387 */ /* 0x000fe80000100800 */
[----:B------:R-:W-:Y:S01]  /*7ec0*/  STL [R1+0x394], R196 ;  /* 0x000394c401007387 */ /* 0x000fe20000100800 */
[----:B-1----:R-:W-:-:S03]  /*7ed0*/  IMAD.MOV.U32 R193, RZ, RZ, R26 ;  /* 0x000000ffffc17224 */ /* 0x002fc600078e001a */
[----:B------:R0:W-:Y:S04]  /*7ee0*/  STS.U16 [R28+UR12+0x4780], R192 ;  /* 0x004780c01c007988 */ /* 0x0001e8000800040c */
[----:B------:R-:W-:Y:S04]  /*7ef0*/  STL [R1+0x3a8], R218 ;  /* 0x0003a8da01007387 */ /* 0x000fe80000100800 */
[----:B------:R1:W-:Y:S01]  /*7f00*/  STS.U16 [R28+UR12+0x4b80], R191 ;  /* 0x004b80bf1c007988 */ /* 0x0003e2000800040c */
[----:B0-----:R-:W-:-:S03]  /*7f10*/  IMAD.MOV.U32 R192, RZ, RZ, R25 ;  /* 0x000000ffffc07224 */ /* 0x001fc600078e0019 */
[----:B------:R-:W3:Y:S04]  /*7f20*/  LDL.LU R251, [R1+0x304] ;  /* 0x0003040001fb7983 */ /* 0x000ee80000300800 */
[----:B------:R-:W3:Y:S01]  /*7f30*/  LDL.LU R3, [R1+0x29c] ;  /* 0x00029c0001037983 */ /* 0x000ee20000300800 */
[----:B-1----:R-:W-:-:S03]  /*7f40*/  IMAD.MOV.U32 R191, RZ, RZ, R24 ;  /* 0x000000ffffbf7224 */ /* 0x002fc600078e0018 */
[----:B------:R-:W3:Y:S04]  /*7f50*/  LDL.LU.64 R24, [R1] ;  /* 0x0000000001187983 */ /* 0x000ee80000300a00 */
[----:B------:R0:W-:Y:S01]  /*7f60*/  STS.U16 [R28+UR12+0x4f80], R161 ;  /* 0x004f80a11c007988 */ /* 0x0001e2000800040c */
[----:B--2---:R-:W-:-:S05]  /*7f70*/  IADD3 R8, P1, R7, R4, RZ ;  /* 0x0000000407087210 */ /* 0x004fca0007f3e0ff */
[----:B----4-:R-:W-:-:S05]  /*7f80*/  IMAD.X R9, R6, 0x1, R0, P1 ;  /* 0x0000000106097824 */ /* 0x010fca00008e0600 */
[----:B------:R1:W2:Y:S02]  /*7f90*/  @!P0 LDG.E.U16 R165, desc[UR14][R8.64] ;  /* 0x0000000e08a58981 */ /* 0x0002a4000c1e1500 */
[----:B-1----:R-:W-:Y:S02]  /*7fa0*/  IADD3 R8, P1, R27, R4, RZ ;  /* 0x000000041b087210 */ /* 0x002fe40007f3e0ff */
[----:B------:R-:W4:Y:S04]  /*7fb0*/  LDL.LU.64 R26, [R1+0x8] ;  /* 0x00000800011a7983 */ /* 0x000f280000300a00 */
[----:B0-----:R-:W4:Y:S04]  /*7fc0*/  LDL.LU.64 R28, [R1+0x10] ;  /* 0x00001000011c7983 */ /* 0x001f280000300a00 */
[----:B------:R-:W4:Y:S04]  /*7fd0*/  LDL.LU.64 R30, [R1+0x18] ;  /* 0x00001800011e7983 */ /* 0x000f280000300a00 */
        /* <DEDUP_REMOVED lines=60> */
[----:B------:R-:W2:Y:S04]  /*83a0*/  LDL.LU R236, [R1+0x234] ;  /* 0x0002340001ec7983 */ /* 0x000ea80000300800 */
[----:B------:R-:W4:Y:S04]  /*83b0*/  LDL.LU R202, [R1+0x240] ;  /* 0x0002400001ca7983 */ /* 0x000f280000300800 */
        /* <DEDUP_REMOVED lines=17> */
[----:B------:R0:W-:Y:S04]  /*84d0*/  STS.U16 [R5+UR12+0x400], R174 ;  /* 0x000400ae05007988 */ /* 0x0001e8000800040c */
[----:B------:R1:W-:Y:S04]  /*84e0*/  STS.U16 [R5+UR12+0x600], R175 ;  /* 0x000600af05007988 */ /* 0x0003e8000800040c */
[----:B0-----:R-:W4:Y:S04]  /*84f0*/  LDL.LU R174, [R1+0x230] ;  /* 0x0002300001ae7983 */ /* 0x001f280000300800 */
[----:B-1----:R-:W4:Y:S01]  /*8500*/  LDL.LU R175, [R1+0x2d0] ;  /* 0x0002d00001af7983 */ /* 0x002f220000300800 */
[----:B------:R-:W-:Y:S01]  /*8510*/  PRMT R164, RZ, 0x7610, R164 ;  /* 0x00007610ffa47816 */ /* 0x000fe200000000a4 */
[----:B---3--:R-:W-:-:S05]  /*8520*/  IMAD.X R9, R14, 0x1, R0, P1 ;  /* 0x000000010e097824 */ /* 0x008fca00008e0600 */
[----:B------:R0:W3:Y:S04]  /*8530*/  @!P0 LDG.E.U16 R164, desc[UR14][R8.64] ;  /* 0x0000000e08a48981 */ /* 0x0000e8000c1e1500 */
[----:B------:R1:W-:Y:S01]  /*8540*/  STS.U16 [R5+UR12+0x200], R163 ;  /* 0x000200a305007988 */ /* 0x0003e2000800040c */
[----:B0-----:R-:W-:Y:S02]  /*8550*/  IADD3 R8, P1, R216, R4, RZ ;  /* 0x00000004d8087210 */ /* 0x001fe40007f3e0ff */
[----:B-1----:R-:W-:-:S03]  /*8560*/  PRMT R163, RZ, 0x7610, R163 ;  /* 0x00007610ffa37816 */ /* 0x002fc600000000a3 */
[----:B------:R-:W-:Y:S01]  /*8570*/  IMAD.X R9, R215, 0x1, R0, P1 ;  /* 0x00000001d7097824 */ /* 0x000fe200008e0600 */
[----:B------:R0:W-:Y:S04]  /*8580*/  STS.U16 [R5+UR12], R162 ;  /* 0x000000a205007988 */ /* 0x0001e8000800040c */
[----:B------:R1:W3:Y:S01]  /*8590*/  @!P0 LDG.E.U16 R163, desc[UR14][R8.64] ;  /* 0x0000000e08a38981 */ /* 0x0002e2000c1e1500 */
[----:B0-----:R-:W-:Y:S02]  /*85a0*/  PRMT R162, RZ, 0x7610, R162 ;  /* 0x00007610ffa27816 */ /* 0x001fe400000000a2 */
[----:B-1----:R-:W-:-:S05]  /*85b0*/  IADD3 R8, P1, R3, R4, RZ ;  /* 0x0000000403087210 */ /* 0x002fca0007f3e0ff */
[----:B------:R-:W-:-:S05]  /*85c0*/  IMAD.X R9, R252, 0x1, R0, P1 ;  /* 0x00000001fc097824 */ /* 0x000fca00008e0600 */
[----:B------:R0:W3:Y:S01]  /*85d0*/  @!P0 LDG.E.U16 R162, desc[UR14][R8.64] ;  /* 0x0000000e08a28981 */ /* 0x0000e2000c1e1500 */
[----:B------:R-:W-:Y:S02]  /*85e0*/  PRMT R161, RZ, 0x7610, R161 ;  /* 0x00007610ffa17816 */ /* 0x000fe400000000a1 */
[----:B0-----:R-:W-:Y:S02]  /*85f0*/  IADD3 R8, P1, R251, R4, RZ ;  /* 0x00000004fb087210 */ /* 0x001fe40007f3e0ff */
[----:B------:R-:W-:Y:S02]  /*8600*/  PRMT R160, RZ, 0x7610, R160 ;  /* 0x00007610ffa07816 */ /* 0x000fe400000000a0 */
[----:B------:R-:W-:Y:S02]  /*8610*/  PRMT R159, RZ, 0x7610, R159 ;  /* 0x00007610ff9f7816 */ /* 0x000fe4000000009f */
[----:B------:R-:W-:Y:S02]  /*8620*/  PRMT R158, RZ, 0x7610, R158 ;  /* 0x00007610ff9e7816 */ /* 0x000fe4000000009e */
[----:B------:R-:W-:-:S02]  /*8630*/  PRMT R157, RZ, 0x7610, R157 ;  /* 0x00007610ff9d7816 */ /* 0x000fc4000000009d */
[----:B------:R-:W-:Y:S02]  /*8640*/  PRMT R156, RZ, 0x7610, R156 ;  /* 0x00007610ff9c7816 */ /* 0x000fe4000000009c */
[----:B------:R-:W-:Y:S02]  /*8650*/  PRMT R155, RZ, 0x7610, R155 ;  /* 0x00007610ff9b7816 */ /* 0x000fe4000000009b */
[----:B------:R-:W-:Y:S02]  /*8660*/  PRMT R154, RZ, 0x7610, R154 ;  /* 0x00007610ff9a7816 */ /* 0x000fe4000000009a */
[----:B------:R-:W-:Y:S02]  /*8670*/  PRMT R153, RZ, 0x7610, R153 ;  /* 0x00007610ff997816 */ /* 0x000fe40000000099 */
[----:B------:R-:W-:Y:S02]  /*8680*/  PRMT R152, RZ, 0x7610, R152 ;  /* 0x00007610ff987816 */ /* 0x000fe40000000098 */
[----:B------:R-:W-:-:S02]  /*8690*/  PRMT R23, RZ, 0x7610, R23 ;  /* 0x00007610ff177816 */ /* 0x000fc40000000017 */
[----:B------:R-:W-:Y:S02]  /*86a0*/  PRMT R22, RZ, 0x7610, R22 ;  /* 0x00007610ff167816 */ /* 0x000fe40000000016 */
[----:B------:R-:W-:Y:S02]  /*86b0*/  PRMT R21, RZ, 0x7610, R21 ;  /* 0x00007610ff157816 */ /* 0x000fe40000000015 */
[----:B------:R-:W-:Y:S01]  /*86c0*/  PRMT R20, RZ, 0x7610, R20 ;  /* 0x00007610ff147816 */ /* 0x000fe20000000014 */
[----:B------:R0:W-:Y:S02]  /*86d0*/  STS.U16 [R5+UR12+0x2200], R19 ;  /* 0x0022001305007988 */ /* 0x0001e4000800040c */
[----:B0-----:R-:W-:Y:S02]  /*86e0*/  PRMT R19, RZ, 0x7610, R19 ;  /* 0x00007610ff137816 */ /* 0x001fe40000000013 */
[----:B------:R0:W-:Y:S02]  /*86f0*/  STS.U16 [R5+UR12+0x2400], R18 ;  /* 0x0024001205007988 */ /* 0x0001e4000800040c */
[----:B0-----:R-:W-:-:S02]  /*8700*/  PRMT R18, RZ, 0x7610, R18 ;  /* 0x00007610ff127816 */ /* 0x001fc40000000012 */
[----:B------:R0:W-:Y:S01]  /*8710*/  STS.U16 [R5+UR12+0x2600], R17 ;  /* 0x0026001105007988 */ /* 0x0001e2000800040c */
[----:B--2---:R-:W-:-:S05]  /*8720*/  IMAD.X R9, R214, 0x1, R0, P1 ;  /* 0x00000001d6097824 */ /* 0x004fca00008e0600 */
[----:B------:R1:W2:Y:S02]  /*8730*/  @!P0 LDG.E.U16 R161, desc[UR14][R8.64] ;  /* 0x0000000e08a18981 */ /* 0x0002a4000c1e1500 */
[----:B-1----:R-:W-:-:S05]  /*8740*/  IADD3 R8, P1, R249, R4, RZ ;  /* 0x00000004f9087210 */ /* 0x002fca0007f3e0ff */
[----:B------:R-:W-:-:S05]  /*8750*/  IMAD.X R9, R213, 0x1, R0, P1 ;  /* 0x00000001d5097824 */ /* 0x000fca00008e0600 */
[----:B------:R4:W2:Y:S02]  /*8760*/  @!P0 LDG.E.U16 R160, desc[UR14][R8.64] ;  /* 0x0000000e08a08981 */ /* 0x0008a4000c1e1500 */
[----:B----4-:R-:W-:-:S05]  /*8770*/  IADD3 R8, P1, R196, R4, RZ ;  /* 0x00000004c4087210 */ /* 0x010fca0007f3e0ff */
[----:B------:R-:W-:-:S05]  /*8780*/  IMAD.X R9, R248, 0x1, R0, P1 ;  /* 0x00000001f8097824 */ /* 0x000fca00008e0600 */
[----:B------:R1:W4:Y:S02]  /*8790*/  @!P0 LDG.E.U16 R159, desc[UR14][R8.64] ;  /* 0x0000000e089f8981 */ /* 0x000324000c1e1500 */
[----:B-1----:R-:W-:-:S05]  /*87a0*/  IADD3 R8, P1, R250, R4, RZ ;  /* 0x00000004fa087210 */ /* 0x002fca0007f3e0ff */
        /* <DEDUP_REMOVED lines=37> */
[----:B------:R1:W4:Y:S01]  /*8a00*/  @!P0 LDG.E.U16 R18, desc[UR14][R8.64] ;  /* 0x0000000e08128981 */ /* 0x000322000c1e1500 */
[----:B0-----:R-:W-:Y:S02]  /*8a10*/  PRMT R17, RZ, 0x7610, R17 ;  /* 0x00007610ff117816 */ /* 0x001fe40000000011 */
[----:B-1----:R-:W-:-:S05]  /*8a20*/  IADD3 R8, P1, R228, R4, RZ ;  /* 0x00000004e4087210 */ /* 0x002fca0007f3e0ff */
[----:B------:R-:W-:Y:S01]  /*8a30*/  IMAD.X R9, R201, 0x1, R0, P1 ;  /* 0x00000001c9097824 */ /* 0x000fe200008e0600 */
[----:B------:R0:W-:Y:S04]  /*8a40*/  STS.U16 [R5+UR12+0x1600], R16 ;  /* 0x0016001005007988 */ /* 0x0001e8000800040c */
        /* <DEDUP_REMOVED lines=28> */
[----:B------:R-:W-:-:S05]  /*8c10*/  IMAD.X R9, R197, 0x1, R0, P1 ;  /* 0x00000001c5097824 */ /* 0x000fca00008e0600 */
[----:B------:R-:W4:Y:S04]  /*8c20*/  @!P0 LDG.E.U16 R10, desc[UR14][R8.64] ;  /* 0x0000000e080a8981 */ /* 0x000f28000c1e1500 */
[----:B------:R0:W-:Y:S04]  /*8c30*/  STS.U16 [R5+UR12+0x800], R183 ;  /* 0x000800b705007988 */ /* 0x0001e8000800040c */
[----:B------:R-:W-:Y:S01]  /*8c40*/  STS.U16 [R5+UR12+0xa00], R182 ;  /* 0x000a00b605007988 */ /* 0x000fe2000800040c */
[----:B0-----:R-:W-:-:S03]  /*8c50*/  LOP3.LUT R183, R5, 0x20, RZ, 0x3c, !PT ;  /* 0x0000002005b77812 */ /* 0x001fc600078e3cff */
[----:B------:R-:W-:Y:S04]  /*8c60*/  STS.U16 [R5+UR12+0xc00], R181 ;  /* 0x000c00b505007988 */ /* 0x000fe8000800040c */
        /* <DEDUP_REMOVED lines=22> */
[----:B---3--:R-:W-:Y:S04]  /*8dd0*/  STS.U16 [R183+UR12+0xb00], R164 ;  /* 0x000b00a4b7007988 */ /* 0x008fe8000800040c */
[----:B------:R-:W-:Y:S04]  /*8de0*/  STS.U16 [R183+UR12+0xd00], R163 ;  /* 0x000d00a3b7007988 */ /* 0x000fe8000800040c */
[----:B------:R-:W-:Y:S04]  /*8df0*/  STS.U16 [R183+UR12+0xf00], R162 ;  /* 0x000f00a2b7007988 */ /* 0x000fe8000800040c */
[----:B--2---:R-:W-:Y:S04]  /*8e00*/  STS.U16 [R183+UR12+0x1100], R161 ;  /* 0x001100a1b7007988 */ /* 0x004fe8000800040c */
[----:B------:R-:W-:Y:S04]  /*8e10*/  STS.U16 [R183+UR12+0x1300], R160 ;  /* 0x001300a0b7007988 */ /* 0x000fe8000800040c */
[----:B----4-:R-:W-:Y:S04]  /*8e20*/  STS.U16 [R183+UR12+0x1500], R159 ;  /* 0x0015009fb7007988 */ /* 0x010fe8000800040c */
        /* <DEDUP_REMOVED lines=18> */
[----:B------:R0:W-:Y:S04]  /*8f50*/  STS.U16 [R183+UR12+0x3b00], R11 ;  /* 0x003b000bb7007988 */ /* 0x0001e8000800040c */
[----:B------:R1:W-:Y:S01]  /*8f60*/  STS.U16 [R183+UR12+0x3d00], R10 ;  /* 0x003d000ab7007988 */ /* 0x0003e2000800040c */
[----:B------:R2:W-:Y:S06]  /*8f70*/  MEMBAR.ALL.CTA ;  /* 0x0000000000007992 */ /* 0x0005ec0000008000 */
[----:B--2---:R-:W2:Y:S02]  /*8f80*/  FENCE.VIEW.ASYNC.S ;  /* 0x00000000000073c6 */ /* 0x004ea40000000000 */
[----:B--2---:R-:W-:Y:S06]  /*8f90*/  BAR.SYNC.DEFER_BLOCKING 0x0 ;  /* 0x0000000000007b1d */ /* 0x004fec0000010000 */
[----:B------:R-:W-:Y:S01]  /*8fa0*/  UMOV UR4, UR13 ;  /* 0x0000000d00047c82 */ /* 0x000fe20008000000 */
[----:B------:R-:W-:Y:S01]  /*8fb0*/  UMOV UR5, 0x40000040 ;  /* 0x4000004000057882 */ /* 0x000fe20000000000 */
[----:B------:R-:W-:-:S06]  /*8fc0*/  WARPGROUP.ARRIVE ;  /* 0x00000000000079c5 */ /* 0x000fcc0000000000 */
[----:B------:R-:W-:Y:S03]  /*8fd0*/  HGMMA.64x256x16.F32 R24, gdesc[UR4].tnspA, R24, gsb0 ;  /* 0x23e00000041879f0 */ /* 0x000fe60008000818 */
[----:B------:R-:W-:Y:S02]  /*8fe0*/  WARPGROUP.DEPBAR.LE gsb0, 0x0 ;  /* 0x00008000000079c5 */ /* 0x000fe40000010000 */
[----:B------:R-:W-:-:S15]  /*8ff0*/  WARPGROUP.ARRIVE ;  /* 0x00000000000079c5 */ /* 0x000fde0000000000 */
[----:B------:R-:W-:-:S08]  /*9000*/  NOP ;  /* 0x0000000000007918 */ /* 0x000fd00000000000 */
[----:B------:R-:W-:Y:S01]  /*9010*/  HGMMA.64x256x16.F32 R24, gdesc[UR8].tnspA, R24, gsb0 ;  /* 0x23e00000081879f0 */ /* 0x000fe20008000818 */
[----:B0-----:R-:W-:Y:S02]  /*9020*/  IMAD.MOV.U32 R11, RZ, RZ, R193 ;  /* 0x000000ffff0b7224 */ /* 0x001fe400078e00c1 */
[----:B------:R-:W-:Y:S02]  /*9030*/  IMAD.MOV.U32 R9, RZ, RZ, R191 ;  /* 0x000000ffff097224 */ /* 0x000fe400078e00bf */
[----:B------:R-:W-:Y:S02]  /*9040*/  IMAD.MOV.U32 R8, RZ, RZ, R192 ;  /* 0x000000ffff087224 */ /* 0x000fe400078e00c0 */
[----:B------:R-:W-:Y:S02]  /*9050*/  IMAD.MOV.U32 R13, RZ, RZ, R175 ;  /* 0x000000ffff0d7224 */ /* 0x000fe400078e00af */
[----:B------:R-:W-:Y:S01]  /*9060*/  IMAD.MOV.U32 R12, RZ, RZ, R174 ;  /* 0x000000ffff0c7224 */ /* 0x000fe200078e00ae */
[----:B------:R-:W-:Y:S01]  /*9070*/  LOP3.LUT R9, R9, R8, RZ, 0x3c, !PT ;  /* 0x0000000809097212 */ /* 0x000fe200078e3cff */
[----:B-1----:R-:W-:-:S03]  /*9080*/  IMAD.MOV.U32 R10, RZ, RZ, R11 ;  /* 0x000000ffff0a7224 */ /* 0x002fc600078e000b */
[----:B------:R-:W-:Y:S01]  /*9090*/  LOP3.LUT R8, R9, R8, RZ, 0x3c, !PT ;  /* 0x0000000809087212 */ /* 0x000fe200078e3cff */
[----:B------:R-:W-:-:S03]  /*90a0*/  IMAD.MOV.U32 R11, RZ, RZ, R219 ;  /* 0x000000ffff0b7224 */ /* 0x000fc600078e00db */
[----:B------:R-:W-:Y:S01]  /*90b0*/  LOP3.LUT R9, R9, R8, RZ, 0x3c, !PT ;  /* 0x0000000809097212 */ /* 0x000fe200078e3cff */
[----:B------:R-:W-:-:S04]  /*90c0*/  IMAD.WIDE R10, R195, 0x2, R10 ;  /* 0x00000002c30a7825 */ /* 0x000fc800078e020a */
[----:B------:R-:W-:-:S04]  /*90d0*/  IMAD.WIDE R8, R195, 0x2, R8 ;  /* 0x00000002c3087825 */ /* 0x000fc800078e0208 */
[----:B------:R-:W-:Y:S01]  /*90e0*/  IMAD.MOV.U32 R219, RZ, RZ, R11 ;  /* 0x000000ffffdb7224 */ /* 0x000fe200078e000b */
[----:B------:R-:W-:Y:S02]  /*90f0*/  WARPGROUP.DEPBAR.LE gsb0, 0x0 ;  /* 0x00008000000079c5 */ /* 0x000fe40000010000 */
[----:B------:R-:W-:Y:S04]  /*9100*/  STL.64 [R1], R24 ;  /* 0x0000001801007387 */ /* 0x000fe80000100a00 */
        /* <DEDUP_REMOVED lines=62> */
[----:B------:R0:W-:Y:S04]  /*94f0*/  STL.64 [R1+0x1f8], R150 ;  /* 0x0001f89601007387 */ /* 0x0001e80000100a00 */
[----:B0-----:R-:W2:Y:S04]  /*9500*/  LDL.LU.64 R150, [R1+0x608] ;  /* 0x0006080001967983 */ /* 0x001ea80000300a00 */
[----:B------:R-:W2:Y:S04]  /*9510*/  LDL.LU.64 R148, [R1+0x600] ;  /* 0x0006000001947983 */ /* 0x000ea80000300a00 */
        /* <DEDUP_REMOVED lines=31> */
[----:B------:R-:W2:Y:S01]  /*9710*/  LDL.LU.64 R84, [R1+0x500] ;  /* 0x0005000001547983 */ /* 0x000ea20000300a00 */
[----:B------:R-:W-:-:S03]  /*9720*/  IMAD.MOV.U32 R194, RZ, RZ, R75 ;  /* 0x000000ffffc27224 */ /* 0x000fc600078e004b */
[----:B------:R-:W2:Y:S01]  /*9730*/  LDL.LU.64 R82, [R1+0x4f8] ;  /* 0x0004f80001527983 */ /* 0x000ea20000300a00 */
[----:B------:R-:W-:-:S03]  /*9740*/  IMAD.MOV.U32 R193, RZ, RZ, R74 ;  /* 0x000000ffffc17224 */ /* 0x000fc600078e004a */
[----:B------:R-:W2:Y:S01]  /*9750*/  LDL.LU.64 R80, [R1+0x4f0] ;  /* 0x0004f00001507983 */ /* 0x000ea20000300a00 */
[----:B------:R-:W-:-:S03]  /*9760*/  IMAD.MOV.U32 R192, RZ, RZ, R73 ;  /* 0x000000ffffc07224 */ /* 0x000fc600078e0049 */
[----:B------:R-:W2:Y:S01]  /*9770*/  LDL.LU.64 R78, [R1+0x4e8] ;  /* 0x0004e800014e7983 */ /* 0x000ea20000300a00 */
[----:B------:R-:W-:-:S03]  /*9780*/  IMAD.MOV.U32 R191, RZ, RZ, R72 ;  /* 0x000000ffffbf7224 */ /* 0x000fc600078e0048 */
[----:B------:R-:W2:Y:S01]  /*9790*/  LDL.LU.64 R76, [R1+0x4e0] ;  /* 0x0004e000014c7983 */ /* 0x000ea20000300a00 */
[----:B------:R-:W-:Y:S02]  /*97a0*/  IMAD.MOV.U32 R190, RZ, RZ, R71 ;  /* 0x000000ffffbe7224 */ /* 0x000fe400078e0047 */
[----:B------:R-:W-:Y:S01]  /*97b0*/  IMAD.MOV.U32 R189, RZ, RZ, R70 ;  /* 0x000000ffffbd7224 */ /* 0x000fe200078e0046 */
[----:B------:R-:W2:Y:S01]  /*97c0*/  LDL.LU.64 R74, [R1+0x4d8] ;  /* 0x0004d800014a7983 */ /* 0x000ea20000300a00 */
[----:B------:R-:W-:Y:S02]  /*97d0*/  IMAD.MOV.U32 R188, RZ, RZ, R69 ;  /* 0x000000ffffbc7224 */ /* 0x000fe400078e0045 */
[----:B------:R-:W-:Y:S01]  /*97e0*/  IMAD.MOV.U32 R187, RZ, RZ, R68 ;  /* 0x000000ffffbb7224 */ /* 0x000fe200078e0044 */
[----:B------:R-:W2:Y:S01]  /*97f0*/  LDL.LU.64 R72, [R1+0x4d0] ;  /* 0x0004d00001487983 */ /* 0x000ea20000300a00 */
[----:B------:R-:W-:Y:S02]  /*9800*/  IMAD.MOV.U32 R186, RZ, RZ, R67 ;  /* 0x000000ffffba7224 */ /* 0x000fe400078e0043 */
[----:B------:R-:W-:Y:S01]  /*9810*/  IMAD.MOV.U32 R185, RZ, RZ, R66 ;  /* 0x000000ffffb97224 */ /* 0x000fe200078e0042 */
[----:B------:R-:W2:Y:S01]  /*9820*/  LDL.LU.64 R70, [R1+0x4c8] ;  /* 0x0004c80001467983 */ /* 0x000ea20000300a00 */
[----:B------:R-:W-:-:S02]  /*9830*/  IMAD.MOV.U32 R184, RZ, RZ, R65 ;  /* 0x000000ffffb87224 */ /* 0x000fc400078e0041 */
        /* <DEDUP_REMOVED lines=61> */
[----:B------:R-:W2:Y:S04]  /*9c10*/  LDL.LU.64 R28, [R1+0x420] ;  /* 0x00042000011c7983 */ /* 0x000ea80000300a00 */
[----:B------:R-:W2:Y:S04]  /*9c20*/  LDL.LU.64 R26, [R1+0x418] ;  /* 0x00041800011a7983 */ /* 0x000ea80000300a00 */
[----:B------:R-:W2:Y:S04]  /*9c30*/  LDL.LU.64 R24, [R1+0x410] ;  /* 0x0004100001187983 */ /* 0x000ea80000300a00 */
[----:B------:R-:W-:Y:S01]  /*9c40*/  STL [R1+0x224], R10 ;  /* 0x0002240a01007387 */ /* 0x000fe20000100800 */
[----:B------:R-:W-:-:S03]  /*9c50*/  IMAD.MOV.U32 R11, RZ, RZ, R226 ;  /* 0x000000ffff0b7224 */ /* 0x000fc600078e00e2 */
[----:B------:R-:W3:Y:S04]  /*9c60*/  LDL.LU R226, [R1+0x408] ;  /* 0x0004080001e27983 */ /* 0x000ee80000300800 */
[----:B------:R0:W-:Y:S04]  /*9c70*/  STL [R1+0x2cc], R8 ;  /* 0x0002cc0801007387 */ /* 0x0001e80000100800 */
[----:B------:R1:W-:Y:S01]  /*9c80*/  STL [R1+0x228], R9 ;  /* 0x0002280901007387 */ /* 0x0003e20000100800 */
[----:B0-----:R-:W-:Y:S02]  /*9c90*/  IMAD.MOV.U32 R8, RZ, RZ, R12 ;  /* 0x000000ffff087224 */ /* 0x001fe400078e000c */
[----:B-1----:R-:W-:-:S05]  /*9ca0*/  IMAD.MOV.U32 R9, RZ, RZ, R13 ;  /* 0x000000ffff097224 */ /* 0x002fca00078e000d */
[----:B------:R-:W-:Y:S01]  /*9cb0*/  LOP3.LUT R9, R9, R8, RZ, 0x3c, !PT ;  /* 0x0000000809097212 */ /* 0x000fe200078e3cff */
[----:B------:R-:W-:-:S03]  /*9cc0*/  IMAD.MOV.U32 R10, RZ, RZ, R11 ;  /* 0x000000ffff0a7224 */ /* 0x000fc600078e000b */
[----:B------:R-:W-:Y:S01]  /*9cd0*/  LOP3.LUT R8, R9, R8, RZ, 0x3c, !PT ;  /* 0x0000000809087212 */ /* 0x000fe200078e3cff */
[----:B------:R-:W-:-:S03]  /*9ce0*/  IMAD.MOV.U32 R11, RZ, RZ, R221 ;  /* 0x000000ffff0b7224 */ /* 0x000fc600078e00dd */
[----:B------:R-:W-:Y:S01]  /*9cf0*/  LOP3.LUT R9, R9, R8, RZ, 0x3c, !PT ;  /* 0x0000000809097212 */ /* 0x000fe200078e3cff */
[----:B------:R-:W-:-:S04]  /*9d00*/  IMAD.WIDE R10, R195, 0x2, R10 ;  /* 0x00000002c30a7825 */ /* 0x000fc800078e020a */
[----:B------:R-:W-:Y:S01]  /*9d10*/  IMAD.WIDE R8, R195, 0x2, R8 ;  /* 0x00000002c3087825 */ /* 0x000fe200078e0208 */
[----:B------:R-:W-:Y:S03]  /*9d20*/  STL [R1+0x22c], R10 ;  /* 0x00022c0a01007387 */ /* 0x000fe60000100800 */
[----:B------:R-:W-:Y:S02]  /*9d30*/  IMAD.MOV.U32 R221, RZ, RZ, R11 ;  /* 0x000000ffffdd7224 */ /* 0x000fe400078e000b */
[----:B------:R-:W-:Y:S02]  /*9d40*/  IMAD.MOV.U32 R11, RZ, RZ, R236 ;  /* 0x000000ffff0b7224 */ /* 0x000fe400078e00ec */
[----:B------:R-:W4:Y:S04]  /*9d50*/  LDL.LU R236, [R1+0x404] ;  /* 0x0004040001ec7983 */ /* 0x000f280000300800 */
[----:B------:R0:W-:Y:S04]  /*9d60*/  STL [R1+0x2d0], R8 ;  /* 0x0002d00801007387 */ /* 0x0001e80000100800 */
[----:B------:R1:W-:Y:S01]  /*9d70*/  STL [R1+0x230], R9 ;  /* 0x0002300901007387 */ /* 0x0003e20000100800 */
[----:B0-----:R-:W-:-:S03]  /*9d80*/  IMAD.MOV.U32 R8, RZ, RZ, R233 ;  /* 0x000000ffff087224 */ /* 0x001fc600078e00e9 */
[----:B------:R-:W2:Y:S04]  /*9d90*/  LDL.LU R233, [R1+0x400] ;  /* 0x0004000001e97983 */ /* 0x000ea80000300800 */
[----:B-1----:R-:W3:Y:S01]  /*9da0*/  LDL.LU R9, [R1+0x2d4] ;  /* 0x0002d40001097983 */ /* 0x002ee20000300800 */
[----:B------:R-:W-:Y:S02]  /*9db0*/  IMAD.MOV.U32 R10, RZ, RZ, R11 ;  /* 0x000000ffff0a7224 */ /* 0x000fe400078e000b */
[----:B------:R-:W-:Y:S02]  /*9dc0*/  IMAD.MOV.U32 R11, RZ, RZ, R223 ;  /* 0x000000ffff0b7224 */ /* 0x000fe400078e00df */
[----:B------:R-:W-:-:S04]  /*9dd0*/  IMAD.WIDE R10, R195, 0x2, R10 ;  /* 0x00000002c30a7825 */ /* 0x000fc800078e020a */
[----:B------:R-:W-:Y:S01]  /*9de0*/  IMAD.MOV.U32 R223, RZ, RZ, R11 ;  /* 0x000000ffffdf7224 */ /* 0x000fe200078e000b */
[----:B------:R0:W-:Y:S01]  /*9df0*/  STL [R1+0x234], R10 ;  /* 0x0002340a01007387 */ /* 0x0001e20000100800 */
[----:B------:R-:W-:-:S03]  /*9e00*/  IMAD.MOV.U32 R11, RZ, RZ, R229 ;  /* 0x000000ffff0b7224 */ /* 0x000fc600078e00e5 */
[----:B------:R-:W2:Y:S01]  /*9e10*/  LDL.LU R229, [R1+0x3fc] ;  /* 0x0003fc0001e57983 */ /* 0x000ea20000300800 */
[----:B0-----:R-:W-:Y:S02]  /*9e20*/  IMAD.MOV.U32 R10, RZ, RZ, R11 ;  /* 0x000000ffff0a7224 */ /* 0x001fe400078e000b */
[----:B------:R-:W-:Y:S02]  /*9e30*/  IMAD.MOV.U32 R11, RZ, RZ, R225 ;  /* 0x000000ffff0b7224 */ /* 0x000fe400078e00e1 */
[----:B------:R-:W-:-:S04]  /*9e40*/  IMAD.WIDE R10, R195, 0x2, R10 ;  /* 0x00000002c30a7825 */ /* 0x000fc800078e020a */
[----:B------:R-:W-:Y:S01]  /*9e50*/  IMAD.MOV.U32 R225, RZ, RZ, R11 ;  /* 0x000000ffffe17224 */ /* 0x000fe200078e000b */
[----:B---3--:R-:W-:-:S04]  /*9e60*/  LOP3.LUT R9, R9, R8, RZ, 0x3c, !PT ;  /* 0x0000000809097212 */ /* 0x008fc800078e3cff */
[----:B------:R-:W-:-:S04]  /*9e70*/  LOP3.LUT R8, R9, R8, RZ, 0x3c, !PT ;  /* 0x0000000809087212 */ /* 0x000fc800078e3cff */
[----:B------:R-:W-:-:S03]  /*9e80*/  LOP3.LUT R9, R9, R8, RZ, 0x3c, !PT ;  /* 0x0000000809097212 */ /* 0x000fc600078e3cff */
[----:B------:R-:W-:-:S05]  /*9e90*/  IMAD.WIDE R8, R195, 0x2, R8 ;  /* 0x00000002c3087825 */ /* 0x000fca00078e0208 */
[----:B------:R0:W-:Y:S04]  /*9ea0*/  STL [R1+0x2d4], R8 ;  /* 0x0002d40801007387 */ /* 0x0001e80000100800 */
[----:B------:R1:W-:Y:S01]  /*9eb0*/  STL [R1+0x238], R9 ;  /* 0x0002380901007387 */ /* 0x0003e20000100800 */
[----:B0-----:R-:W-:Y:S02]  /*9ec0*/  IMAD.MOV.U32 R8, RZ, RZ, R202 ;  /* 0x000000ffff087224 */ /* 0x001fe400078e00ca */
[----:B-1----:R-:W-:Y:S01]  /*9ed0*/  IMAD.MOV.U32 R9, RZ, RZ, R230 ;  /* 0x000000ffff097224 */ /* 0x002fe200078e00e6 */
[----:B------:R-:W3:Y:S04]  /*9ee0*/  LDL.LU R202, [R1+0x3f8] ;  /* 0x0003f80001ca7983 */ /* 0x000ee80000300800 */
[-C--:B------:R-:W-:Y:S01]  /*9ef0*/  LOP3.LUT R9, R9, R8.reuse, RZ, 0x3c, !PT ;  /* 0x0000000809097212 */ /* 0x080fe200078e3cff */
[----:B------:R-:W3:Y:S03]  /*9f00*/  LDL.LU R230, [R1+0x3f4] ;  /* 0x0003f40001e67983 */ /* 0x000ee60000300800 */
[C---:B------:R-:W-:Y:S01]  /*9f10*/  LOP3.LUT R8, R9.reuse, R8, RZ, 0x3c, !PT ;  /* 0x0000000809087212 */ /* 0x040fe200078e3cff */
[----:B------:R0:W-:Y:S03]  /*9f20*/  STL [R1+0x23c], R10 ;  /* 0x00023c0a01007387 */ /* 0x0001e60000100800 */
[----:B------:R-:W-:Y:S01]  /*9f30*/  LOP3.LUT R9, R9, R8, RZ, 0x3c, !PT ;  /* 0x0000000809097212 */ /* 0x000fe200078e3cff */
[----:B------:R-:W-:-:S02]  /*9f40*/  IMAD.MOV.U32 R11, RZ, RZ, R206 ;  /* 0x000000ffff0b7224 */ /* 0x000fc400078e00ce */
[C---:B------:R-:W-:Y:S01]  /*9f50*/  IMAD.WIDE R8, R195.reuse, 0x2, R8 ;  /* 0x00000002c3087825 */ /* 0x040fe200078e0208 */
[----:B------:R-:W3:Y:S03]  /*9f60*/  LDL.LU R206, [R1+0x3f0] ;  /* 0x0003f00001ce7983 */ /* 0x000ee60000300800 */
[----:B0-----:R-:W-:Y:S02]  /*9f70*/  IMAD.MOV.U32 R10, RZ, RZ, R11 ;  /* 0x000000ffff0a7224 */ /* 0x001fe400078e000b */
[----:B------:R-:W-:Y:S01]  /*9f80*/  IMAD.MOV.U32 R11, RZ, RZ, R227 ;  /* 0x000000ffff0b7224 */ /* 0x000fe200078e00e3 */
[----:B------:R4:W-:Y:S01]  /*9f90*/  STL [R1+0x2d8], R8 ;  /* 0x0002d80801007387 */ /* 0x0009e20000100800 */
[----:B------:R-:W-:-:S03]  /*9fa0*/  IMAD.WIDE R10, R195, 0x2, R10 ;  /* 0x00000002c30a7825 */ /* 0x000fc600078e020a */
[----:B------:R2:W-:Y:S01]  /*9fb0*/  STL [R1+0x240], R9 ;  /* 0x0002400901007387 */ /* 0x0005e20000100800 */
[----:B------:R-:W-:Y:S02]  /*9fc0*/  IMAD.MOV.U32 R227, RZ, RZ, R11 ;  /* 0x000000ffffe37224 */ /* 0x000fe400078e000b */
[----:B----4-:R-:W-:Y:S02]  /*9fd0*/  IMAD.MOV.U32 R8, RZ, RZ, R236 ;  /* 0x000000ffff087224 */ /* 0x010fe400078e00ec */
[----:B------:R-:W4:Y:S01]  /*9fe0*/  LDL.LU R236, [R1+0x3ec] ;  /* 0x0003ec0001ec7983 */ /* 0x000f220000300800 */
[----:B--2---:R-:W-:-:S03]  /*9ff0*/  IMAD.MOV.U32 R9, RZ, RZ, R233 ;  /* 0x000000ffff097224 */ /* 0x004fc600078e00e9 */
[----:B------:R-:W2:Y:S04]  /*a000*/  LDL.LU R233, [R1+0x3e8] ;  /* 0x0003e80001e97983 */ /* 0x000ea80000300800 */
[----:B------:R-:W-:Y:S01]  /*a010*/  STL [R1+0x244], R10 ;  /* 0x0002440a01007387 */ /* 0x000fe20000100800 */
[----:B------:R-:W-:-:S03]  /*a020*/  LOP3.LUT R9, R9, R8, RZ, 0x3c, !PT ;  /* 0x0000000809097212 */ /* 0x000fc600078e3cff */
[----:B------:R-:W3:Y:S01]  /*a030*/  LDL.LU R11, [R1+0x24c] ;  /* 0x00024c00010b7983 */ /* 0x000ee20000300800 */
[----:B------:R-:W-:-:S04]  /*a040*/  LOP3.LUT R8, R9, R8, RZ, 0x3c, !PT ;  /* 0x0000000809087212 */ /* 0x000fc800078e3cff */
[----:B------:R-:W-:-:S03]  /*a050*/  LOP3.LUT R9, R9, R8, RZ, 0x3c, !PT ;  /* 0x0000000809097212 */ /* 0x000fc600078e3cff */
[----:B------:R-:W-:-:S05]  /*a060*/  IMAD.WIDE R8, R195, 0x2, R8 ;  /* 0x00000002c3087825 */ /* 0x000fca00078e0208 */
[----:B------:R0:W-:Y:S04]  /*a070*/  STL [R1+0x2dc], R8 ;  /* 0x0002dc0801007387 */ /* 0x0001e80000100800 */
[----:B------:R1:W-:Y:S01]  /*a080*/  STL [R1+0x248], R9 ;  /* 0x0002480901007387 */ /* 0x0003e20000100800 */
[----:B0-----:R-:W-:-:S03]  /*a090*/  IMAD.MOV.U32 R8, RZ, RZ, R238 ;  /* 0x000000ffff087224 */ /* 0x001fc600078e00ee */
[----:B------:R-:W2:Y:S01]  /*a0a0*/  LDL.LU R238, [R1+0x3e4] ;  /* 0x0003e40001ee7983 */ /* 0x000ea20000300800 */
[----:B-1----:R-:W-:-:S03]  /*a0b0*/  IMAD.MOV.U32 R9, RZ, RZ, R204 ;  /* 0x000000ffff097224 */ /* 0x002fc600078e00cc */
[----:B------:R-:W2:Y:S02]  /*a0c0*/  LDL.LU R204, [R1+0x3e0] ;  /* 0x0003e00001cc7983 */ /* 0x000ea40000300800 */
[----:B------:R-:W-:-:S04]  /*a0d0*/  LOP3.LUT R9, R9, R8, RZ, 0x3c, !PT ;  /* 0x0000000809097212 */ /* 0x000fc800078e3cff */
[----:B------:R-:W-:-:S04]  /*a0e0*/  LOP3.LUT R8, R9, R8, RZ, 0x3c, !PT ;  /* 0x0000000809087212 */ /* 0x000fc800078e3cff */
[----:B------:R-:W-:-:S03]  /*a0f0*/  LOP3.LUT R9, R9, R8, RZ, 0x3c, !PT ;  /* 0x0000000809097212 */ /* 0x000fc600078e3cff */
[----:B------:R-:W-:-:S04]  /*a100*/  IMAD.WIDE R8, R195, 0x2, R8 ;  /* 0x00000002c3087825 */ /* 0x000fc800078e0208 */
[----:B---3--:R-:W-:Y:S02]  /*a110*/  IMAD.MOV.U32 R10, RZ, RZ, R11 ;  /* 0x000000ffff0a7224 */ /* 0x008fe400078e000b */
[----:B------:R-:W-:Y:S02]  /*a120*/  IMAD.MOV.U32 R11, RZ, RZ, R229 ;  /* 0x000000ffff0b7224 */ /* 0x000fe400078e00e5 */
[----:B------:R-:W-:-:S04]  /*a130*/  IMAD.WIDE R10, R195, 0x2, R10 ;  /* 0x00000002c30a7825 */ /* 0x000fc800078e020a */
[----:B------:R-:W-:Y:S01]  /*a140*/  IMAD.MOV.U32 R229, RZ, RZ, R11 ;  /* 0x000000ffffe57224 */ /* 0x000fe200078e000b */
[----:B------:R0:W-:Y:S01]  /*a150*/  STL [R1+0x24c], R10 ;  /* 0x00024c0a01007387 */ /* 0x0001e20000100800 */
[----:B------:R-:W-:-:S03]  /*a160*/  IMAD.MOV.U32 R11, RZ, RZ, R234 ;  /* 0x000000ffff0b7224 */ /* 0x000fc600078e00ea */
[----:B------:R-:W3:Y:S04]  /*a170*/  LDL.LU R234, [R1+0x3dc] ;  /* 0x0003dc0001ea7983 */ /* 0x000ee80000300800 */
[----:B------:R1:W-:Y:S01]  /*a180*/  STL [R1+0x2e0], R8 ;  /* 0x0002e00801007387 */ /* 0x0003e20000100800 */
[----:B0-----:R-:W-:-:S03]  /*a190*/  IMAD.MOV.U32 R10, RZ, RZ, R11 ;  /* 0x000000ffff0a7224 */ /* 0x001fc600078e000b */
[----:B------:R4:W-:Y:S01]  /*a1a0*/  STL [R1+0x250], R9 ;  /* 0x0002500901007387 */ /* 0x0009e20000100800 */
[----:B------:R-:W-:Y:S02]  /*a1b0*/  IMAD.MOV.U32 R11, RZ, RZ, R231 ;  /* 0x000000ffff0b7224 */ /* 0x000fe400078e00e7 */
[----:B-1----:R-:W-:Y:S02]  /*a1c0*/  IMAD.MOV.U32 R8, RZ, RZ, R206 ;  /* 0x000000ffff087224 */ /* 0x002fe400078e00ce */
[----:B----4-:R-:W-:Y:S01]  /*a1d0*/  IMAD.MOV.U32 R9, RZ, RZ, R236 ;  /* 0x000000ffff097224 */ /* 0x010fe200078e00ec */
[----:B------:R-:W4:Y:S01]  /*a1e0*/  LDL.LU R206, [R1+0x3d8] ;  /* 0x0003d80001ce7983 */ /* 0x000f220000300800 */
[----:B------:R-:W-:-:S03]  /*a1f0*/  IMAD.WIDE R10, R195, 0x2, R10 ;  /* 0x00000002c30a7825 */ /* 0x000fc600078e020a */
[-C--:B------:R-:W-:Y:S01]  /*a200*/  LOP3.LUT R9, R9, R8.reuse, RZ, 0x3c, !PT ;  /* 0x0000000809097212 */ /* 0x080fe200078e3cff */
[----:B------:R-:W3:Y:S03]  /*a210*/  LDL.LU R236, [R1+0x3d4] ;  /* 0x0003d40001ec7983 */ /* 0x000ee60000300800 */
[C---:B------:R-:W-:Y:S01]  /*a220*/  LOP3.LUT R8, R9.reuse, R8, RZ, 0x3c, !PT ;  /* 0x0000000809087212 */ /* 0x040fe200078e3cff */
[----:B------:R0:W-:Y:S01]  /*a230*/  STL [R1+0x254], R10 ;  /* 0x0002540a01007387 */ /* 0x0001e20000100800 */
[----:B------:R-:W-:Y:S02]  /*a240*/  IMAD.MOV.U32 R231, RZ, RZ, R11 ;  /* 0x000000ffffe77224 */ /* 0x000fe400078e000b */
[----:B------:R-:W-:Y:S01]  /*a250*/  LOP3.LUT R9, R9, R8, RZ, 0x3c, !PT ;  /* 0x0000000809097212 */ /* 0x000fe200078e3cff */
[----:B--2---:R-:W-:Y:S02]  /*a260*/  IMAD.MOV.U32 R11, RZ, RZ, R238 ;  /* 0x000000ffff0b7224 */ /* 0x004fe400078e00ee */
[----:B------:R-:W-:Y:S01]  /*a270*/  IMAD.WIDE R8, R195, 0x2, R8 ;  /* 0x00000002c3087825 */ /* 0x000fe200078e0208 */
[----:B------:R-:W2:Y:S03]  /*a280*/  LDL.LU R238, [R1+0x3d0] ;  /* 0x0003d00001ee7983 */ /* 0x000ea60000300800 */
[----:B0-----:R-:W-:-:S02]  /*a290*/  IMAD.MOV.U32 R10, RZ, RZ, R11 ;  /* 0x000000ffff0a7224 */ /* 0x001fc400078e000b */
[----:B------:R-:W-:Y:S01]  /*a2a0*/  IMAD.MOV.U32 R11, RZ, RZ, R233 ;  /* 0x000000ffff0b7224 */ /* 0x000fe200078e00e9 */
[----:B------:R0:W-:Y:S01]  /*a2b0*/  STL [R1+0x2e4], R8 ;  /* 0x0002e40801007387 */ /* 0x0001e20000100800 */
[----:B------:R-:W-:-:S03]  /*a2c0*/  IMAD.WIDE R10, R195, 0x2, R10 ;  /* 0x00000002c30a7825 */ /* 0x000fc600078e020a */
[----:B------:R1:W-:Y:S01]  /*a2d0*/  STL [R1+0x258], R9 ;  /* 0x0002580901007387 */ /* 0x0003e20000100800 */
[----:B------:R-:W-:Y:S02]  /*a2e0*/  IMAD.MOV.U32 R233, RZ, RZ, R11 ;  /* 0x000000ffffe97224 */ /* 0x000fe400078e000b */
[----:B0-----:R-:W-:Y:S02]  /*a2f0*/  IMAD.MOV.U32 R8, RZ, RZ, R208 ;  /* 0x000000ffff087224 */ /* 0x001fe400078e00d0 */
[----:B------:R-:W2:Y:S01]  /*a300*/  LDL.LU R208, [R1+0x3cc] ;  /* 0x0003cc0001d07983 */ /* 0x000ea20000300800 */
[----:B-1----:R-:W-:-:S03]  /*a310*/  IMAD.MOV.U32 R9, RZ, RZ, R239 ;  /* 0x000000ffff097224 */ /* 0x002fc600078e00ef */
[----:B------:R-:W2:Y:S04]  /*a320*/  LDL.LU R239, [R1+0x3c8] ;  /* 0x0003c80001ef7983 */ /* 0x000ea80000300800 */
[----:B------:R0:W-:Y:S04]  /*a330*/  STL [R1+0x25c], R10 ;  /* 0x00025c0a01007387 */ /* 0x0001e80000100800 */
[----:B------:R-:W2:Y:S01]  /*a340*/  LDL.LU R11, [R1+0x264] ;  /* 0x00026400010b7983 */ /* 0x000ea20000300800 */
[----:B------:R-:W-:Y:S02]  /*a350*/  IMAD.MOV.U32 R12, RZ, RZ, R220 ;  /* 0x000000ffff0c7224 */ /* 0x000fe400078e00dc */
[----:B------:R-:W-:-:S02]  /*a360*/  IMAD.MOV.U32 R13, RZ, RZ, R197 ;  /* 0x000000ffff0d7224 */ /* 0x000fc400078e00c5 */
[----:B------:R-:W-:-:S04]  /*a370*/  IMAD.WIDE R12, R195, 0x2, R12 ;  /* 0x00000002c30c7825 */ /* 0x000fc800078e020c */
[----:B------:R-:W-:Y:S02]  /*a380*/  IMAD.MOV.U32 R220, RZ, RZ, R12 ;  /* 0x000000ffffdc7224 */ /* 0x000fe400078e000c */
[----:B------:R-:W-:Y:S02]  /*a390*/  IMAD.MOV.U32 R197, RZ, RZ, R13 ;  /* 0x000000ffffc57224 */ /* 0x000fe400078e000d */
[----:B------:R-:W-:Y:S02]  /*a3a0*/  IMAD.MOV.U32 R12, RZ, RZ, R222 ;  /* 0x000000ffff0c7224 */ /* 0x000fe400078e00de */
[----:B------:R-:W-:Y:S02]  /*a3b0*/  IMAD.MOV.U32 R13, RZ, RZ, R198 ;  /* 0x000000ffff0d7224 */ /* 0x000fe400078e00c6 */
        /* <DEDUP_REMOVED lines=15> */
[----:B------:R-:W-:Y:S01]  /*a4b0*/  IMAD.WIDE R12, R195, 0x2, R12 ;  /* 0x00000002c30c7825 */ /* 0x000fe200078e020c */
[----:B------:R-:W-:-:S03]  /*a4c0*/  LOP3.LUT R9, R9, R8, RZ, 0x3c, !PT ;  /* 0x0000000809097212 */ /* 0x000fc600078e3cff */
[----:B------:R-:W-:Y:S02]  /*a4d0*/  IMAD.MOV.U32 R228, RZ, RZ, R12 ;  /* 0x000000ffffe47224 */ /* 0x000fe400078e000c */
[----:B------:R-:W-:Y:S02]  /*a4e0*/  IMAD.MOV.U32 R201, RZ, RZ, R13 ;  /* 0x000000ffffc97224 */ /* 0x000fe400078e000d */
[----:B------:R-:W-:Y:S02]  /*a4f0*/  IMAD.MOV.U32 R12, RZ, RZ, R230 ;  /* 0x000000ffff0c7224 */ /* 0x000fe400078e00e6 */
[----:B------:R-:W-:Y:S01]  /*a500*/  IMAD.MOV.U32 R13, RZ, RZ, R202 ;  /* 0x000000ffff0d7224 */ /* 0x000fe200078e00ca */
[----:B------:R-:W-:Y:S01]  /*a510*/  LOP3.LUT R8, R9, R8, RZ, 0x3c, !PT ;  /* 0x0000000809087212 */ /* 0x000fe200078e3cff */
[----:B------:R-:W-:-:S03]  /*a520*/  IMAD.WIDE R12, R195, 0x2, R12 ;  /* 0x00000002c30c7825 */ /* 0x000fc600078e020c */
[----:B------:R-:W-:Y:S01]  /*a530*/  LOP3.LUT R9, R9, R8, RZ, 0x3c, !PT ;  /* 0x0000000809097212 */ /* 0x000fe200078e3cff */
[----:B------:R-:W-:Y:S02]  /*a540*/  IMAD.MOV.U32 R230, RZ, RZ, R12 ;  /* 0x000000ffffe67224 */ /* 0x000fe400078e000c */
[----:B------:R-:W-:Y:S02]  /*a550*/  IMAD.MOV.U32 R202, RZ, RZ, R13 ;  /* 0x000000ffffca7224 */ /* 0x000fe400078e000d */
[----:B------:R-:W-:Y:S02]  /*a560*/  IMAD.MOV.U32 R12, RZ, RZ, R232 ;  /* 0x000000ffff0c7224 */ /* 0x000fe400078e00e8 */
[----:B------:R-:W-:Y:S02]  /*a570*/  IMAD.MOV.U32 R13, RZ, RZ, R203 ;  /* 0x000000ffff0d7224 */ /* 0x000fe400078e00cb */
[----:B------:R-:W-:-:S04]  /*a580*/  IMAD.WIDE R8, R195, 0x2, R8 ;  /* 0x00000002c3087825 */ /* 0x000fc800078e0208 */
[----:B------:R-:W-:Y:S01]  /*a590*/  IMAD.WIDE R12, R195, 0x2, R12 ;  /* 0x00000002c30c7825 */ /* 0x000fe200078e020c */
[----:B------:R-:W-:Y:S03]  /*a5a0*/  STL [R1+0x2e8], R8 ;  /* 0x0002e80801007387 */ /* 0x000fe60000100800 */
[----:B------:R-:W-:Y:S02]  /*a5b0*/  IMAD.MOV.U32 R203, RZ, RZ, R13 ;  /* 0x000000ffffcb7224 */ /* 0x000fe400078e000d */
[----:B------:R-:W-:Y:S01]  /*a5c0*/  IMAD.MOV.U32 R13, RZ, RZ, R204 ;  /* 0x000000ffff0d7224 */ /* 0x000fe200078e00cc */
[----:B------:R4:W-:Y:S01]  /*a5d0*/  STL [R1+0x260], R9 ;  /* 0x0002600901007387 */ /* 0x0009e20000100800 */
[----:B0-----:R-:W-:Y:S02]  /*a5e0*/  IMAD.MOV.U32 R10, RZ, RZ, R235 ;  /* 0x000000ffff0a7224 */ /* 0x001fe400078e00eb */
[----:B----4-:R-:W-:-:S02]  /*a5f0*/  IMAD.MOV.U32 R9, RZ, RZ, R206 ;  /* 0x000000ffff097224 */ /* 0x010fc400078e00ce */
[----:B---3--:R-:W-:-:S04]  /*a600*/  IMAD.MOV.U32 R8, RZ, RZ, R236 ;  /* 0x000000ffff087224 */ /* 0x008fc800078e00ec */
[----:B------:R-:W-:-:S04]  /*a610*/  IMAD.WIDE R8, R195, 0x2, R8 ;  /* 0x00000002c3087825 */ /* 0x000fc800078e0208 */
[----:B------:R-:W-:Y:S02]  /*a620*/  IMAD.MOV.U32 R236, RZ, RZ, R8 ;  /* 0x000000ffffec7224 */ /* 0x000fe400078e0008 */
[----:B------:R-:W-:Y:S02]  /*a630*/  IMAD.MOV.U32 R8, RZ, RZ, R210 ;  /* 0x000000ffff087224 */ /* 0x000fe400078e00d2 */
[----:B------:R-:W3:Y:S01]  /*a640*/  LDL.LU R210, [R1+0x3c4] ;  /* 0x0003c40001d27983 */ /* 0x000ee20000300800 */
[----:B--2---:R-:W-:Y:S02]  /*a650*/  IMAD.MOV.U32 R204, RZ, RZ, R11 ;  /* 0x000000ffffcc7224 */ /* 0x004fe400078e000b */
[----:B------:R-:W-:Y:S02]  /*a660*/  IMAD.MOV.U32 R11, RZ, RZ, R205 ;  /* 0x000000ffff0b7224 */ /* 0x000fe400078e00cd */
[----:B------:R-:W-:Y:S02]  /*a670*/  IMAD.MOV.U32 R206, RZ, RZ, R204 ;  /* 0x000000ffffce7224 */ /* 0x000fe400078e00cc */
[----:B------:R-:W-:-:S04]  /*a680*/  IMAD.WIDE R10, R195, 0x2, R10 ;  /* 0x00000002c30a7825 */ /* 0x000fc800078e020a */
[----:B------:R-:W-:Y:S02]  /*a690*/  IMAD.MOV.U32 R205, RZ, RZ, R11 ;  /* 0x000000ffffcd7224 */ /* 0x000fe400078e000b */
[----:B------:R-:W-:Y:S02]  /*a6a0*/  IMAD.MOV.U32 R11, RZ, RZ, R206 ;  /* 0x000000ffff0b7224 */ /* 0x000fe400078e00ce */
[----:B------:R-:W-:Y:S02]  /*a6b0*/  IMAD.MOV.U32 R206, RZ, RZ, R9 ;  /* 0x000000ffffce7224 */ /* 0x000fe400078e0009 */
[----:B------:R-:W-:Y:S02]  /*a6c0*/  IMAD.MOV.U32 R9, RZ, RZ, R243 ;  /* 0x000000ffff097224 */ /* 0x000fe400078e00f3 */
[----:B------:R-:W2:Y:S03]  /*a6d0*/  LDL.LU R243, [R1+0x3c0] ;  /* 0x0003c00001f37983 */ /* 0x000ea60000300800 */
[----:B------:R-:W-:Y:S01]  /*a6e0*/  LOP3.LUT R9, R9, R8, RZ, 0x3c, !PT ;  /* 0x0000000809097212 */ /* 0x000fe200078e3cff */
[----:B------:R-:W-:-:S02]  /*a6f0*/  IMAD.MOV.U32 R235, RZ, RZ, R10 ;  /* 0x000000ffffeb7224 */ /* 0x000fc400078e000a */
[----:B------:R-:W-:Y:S01]  /*a700*/  IMAD.MOV.U32 R10, RZ, RZ, R11 ;  /* 0x000000ffff0a7224 */ /* 0x000fe200078e000b */
[----:B------:R-:W-:Y:S01]  /*a710*/  LOP3.LUT R8, R9, R8, RZ, 0x3c, !PT ;  /* 0x0000000809087212 */ /* 0x000fe200078e3cff */
[----:B------:R-:W-:-:S03]  /*a720*/  IMAD.MOV.U32 R11, RZ, RZ, R238 ;  /* 0x000000ffff0b7224 */ /* 0x000fc600078e00ee */
[----:B------:R-:W-:Y:S01]  /*a730*/  LOP3.LUT R9, R9, R8, RZ, 0x3c, !PT ;  /* 0x0000000809097212 */ /* 0x000fe200078e3cff */
[----:B------:R-:W-:-:S04]  /*a740*/  IMAD.WIDE R10, R195, 0x2, R10 ;  /* 0x00000002c30a7825 */ /* 0x000fc800078e020a */
[----:B------:R-:W-:Y:S01]  /*a750*/  IMAD.WIDE R8, R195, 0x2, R8 ;  /* 0x00000002c3087825 */ /* 0x000fe200078e0208 */
[----:B------:R0:W-:Y:S03]  /*a760*/  STL [R1+0x264], R10 ;  /* 0x0002640a01007387 */ /* 0x0001e60000100800 */
[----:B------:R-:W-:Y:S02]  /*a770*/  IMAD.MOV.U32 R238, RZ, RZ, R11 ;  /* 0x000000ffffee7224 */ /* 0x000fe400078e000b */
[----:B------:R-:W-:Y:S02]  /*a780*/  IMAD.MOV.U32 R11, RZ, RZ, R242 ;  /* 0x000000ffff0b7224 */ /* 0x000fe400078e00f2 */
[----:B------:R-:W4:Y:S02]  /*a790*/  LDL.LU R242, [R1+0x3bc] ;  /* 0x0003bc0001f27983 */ /* 0x000f240000300800 */
[----:B0-----:R-:W-:-:S02]  /*a7a0*/  IMAD.MOV.U32 R10, RZ, RZ, R11 ;  /* 0x000000ffff0a7224 */ /* 0x001fc400078e000b */
[----:B------:R3:W-:Y:S01]  /*a7b0*/  STL [R1+0x2ec], R8 ;  /* 0x0002ec0801007387 */ /* 0x0007e20000100800 */
[----:B------:R-:W-:-:S03]  /*a7c0*/  IMAD.MOV.U32 R11, RZ, RZ, R240 ;  /* 0x000000ffff0b7224 */ /* 0x000fc600078e00f0 */
[----:B------:R2:W-:Y:S01]  /*a7d0*/  STL [R1+0x268], R9 ;  /* 0x0002680901007387 */ /* 0x0005e20000100800 */
[----:B------:R-:W-:-:S04]  /*a7e0*/  IMAD.WIDE R10, R195, 0x2, R10 ;  /* 0x00000002c30a7825 */ /* 0x000fc800078e020a */
[----:B------:R-:W-:Y:S02]  /*a7f0*/  IMAD.MOV.U32 R240, RZ, RZ, R11 ;  /* 0x000000fffff07224 */ /* 0x000fe400078e000b */
[----:B---3--:R-:W-:Y:S02]  /*a800*/  IMAD.MOV.U32 R8, RZ, RZ, R210 ;  /* 0x000000ffff087224 */ /* 0x008fe400078e00d2 */
[----:B------:R-:W3:Y:S01]  /*a810*/  LDL.LU R210, [R1+0x3b8] ;  /* 0x0003b80001d27983 */ /* 0x000ee20000300800 */
[----:B--2---:R-:W-:-:S03]  /*a820*/  IMAD.MOV.U32 R9, RZ, RZ, R243 ;  /* 0x000000ffff097224 */ /* 0x004fc600078e00f3 */
[----:B------:R-:W2:Y:S02]  /*a830*/  LDL.LU R243, [R1+0x3b4] ;  /* 0x0003b40001f37983 */ /* 0x000ea40000300800 */
[-C--:B------:R-:W-:Y:S02]  /*a840*/  LOP3.LUT R9, R9, R8.reuse, RZ, 0x3c, !PT ;  /* 0x0000000809097212 */ /* 0x080fe400078e3cff */
[----:B------:R-:W-:Y:S02]  /*a850*/  STL [R1+0x26c], R10 ;  /* 0x00026c0a01007387 */ /* 0x000fe40000100800 */
[----:B------:R-:W-:-:S04]  /*a860*/  LOP3.LUT R8, R9, R8, RZ, 0x3c, !PT ;  /* 0x0000000809087212 */ /* 0x000fc800078e3cff */
[----:B------:R-:W-:Y:S01]  /*a870*/  LOP3.LUT R9, R9, R8, RZ, 0x3c, !PT ;  /* 0x0000000809097212 */ /* 0x000fe200078e3cff */
[----:B------:R-:W4:Y:S02]  /*a880*/  LDL.LU R11, [R1+0x274] ;  /* 0x00027400010b7983 */ /* 0x000f240000300800 */
[----:B------:R-:W-:-:S05]  /*a890*/  IMAD.WIDE R8, R195, 0x2, R8 ;  /* 0x00000002c3087825 */ /* 0x000fca00078e0208 */
[----:B------:R0:W-:Y:S04]  /*a8a0*/  STL [R1+0x2f0], R8 ;  /* 0x0002f00801007387 */ /* 0x0001e80000100800 */
[----:B------:R1:W-:Y:S01]  /*a8b0*/  STL [R1+0x270], R9 ;  /* 0x0002700901007387 */ /* 0x0003e20000100800 */
[----:B0-----:R-:W-:-:S03]  /*a8c0*/  IMAD.MOV.U32 R8, RZ, RZ, R246 ;  /* 0x000000ffff087224 */ /* 0x001fc600078e00f6 */
[----:B------:R-:W3:Y:S01]  /*a8d0*/  LDL.LU R246, [R1+0x3b0] ;  /* 0x0003b00001f67983 */ /* 0x000ee20000300800 */
[----:B-1----:R-:W-:-:S03]  /*a8e0*/  IMAD.MOV.U32 R9, RZ, RZ, R212 ;  /* 0x000000ffff097224 */ /* 0x002fc600078e00d4 */
[----:B------:R-:W2:Y:S02]  /*a8f0*/  LDL.LU R212, [R1+0x3ac] ;  /* 0x0003ac0001d47983 */ /* 0x000ea40000300800 */
[----:B------:R-:W-:-:S04]  /*a900*/  LOP3.LUT R9, R9, R8, RZ, 0x3c, !PT ;  /* 0x0000000809097212 */ /* 0x000fc800078e3cff */
[----:B------:R-:W-:-:S04]  /*a910*/  LOP3.LUT R8, R9, R8, RZ, 0x3c, !PT ;  /* 0x0000000809087212 */ /* 0x000fc800078e3cff */
[----:B------:R-:W-:-:S03]  /*a920*/  LOP3.LUT R9, R9, R8, RZ, 0x3c, !PT ;  /* 0x0000000809097212 */ /* 0x000fc600078e3cff */
[----:B------:R-:W-:-:S04]  /*a930*/  IMAD.WIDE R8, R195, 0x2, R8 ;  /* 0x00000002c3087825 */ /* 0x000fc800078e0208 */
[----:B----4-:R-:W-:Y:S02]  /*a940*/  IMAD.MOV.U32 R10, RZ, RZ, R11 ;  /* 0x000000ffff0a7224 */ /* 0x010fe400078e000b */
[----:B------:R-:W-:Y:S02]  /*a950*/  IMAD.MOV.U32 R11, RZ, RZ, R242 ;  /* 0x000000ffff0b7224 */ /* 0x000fe400078e00f2 */
[----:B------:R-:W-:-:S04]  /*a960*/  IMAD.WIDE R10, R195, 0x2, R10 ;  /* 0x00000002c30a7825 */ /* 0x000fc800078e020a */
[----:B------:R-:W-:Y:S01]  /*a970*/  IMAD.MOV.U32 R242, RZ, RZ, R11 ;  /* 0x000000fffff27224 */ /* 0x000fe200078e000b */
[----:B------:R0:W-:Y:S01]  /*a980*/  STL [R1+0x274], R10 ;  /* 0x0002740a01007387 */ /* 0x0001e20000100800 */
[----:B------:R-:W-:-:S03]  /*a990*/  IMAD.MOV.U32 R11, RZ, RZ, R218 ;  /* 0x000000ffff0b7224 */ /* 0x000fc600078e00da */
[----:B------:R-:W4:Y:S04]  /*a9a0*/  LDL.LU R218, [R1+0x3a8] ;  /* 0x0003a80001da7983 */ /* 0x000f280000300800 */
[----:B------:R3:W-:Y:S01]  /*a9b0*/  STL [R1+0x2f4], R8 ;  /* 0x0002f40801007387 */ /* 0x0007e20000100800 */
[----:B0-----:R-:W-:-:S03]  /*a9c0*/  IMAD.MOV.U32 R10, RZ, RZ, R11 ;  /* 0x000000ffff0a7224 */ /* 0x001fc600078e000b */
[----:B------:R2:W-:Y:S01]  /*a9d0*/  STL [R1+0x278], R9 ;  /* 0x0002780901007387 */ /* 0x0005e20000100800 */
[----:B------:R-:W-:Y:S02]  /*a9e0*/  IMAD.MOV.U32 R11, RZ, RZ, R244 ;  /* 0x000000ffff0b7224 */ /* 0x000fe400078e00f4 */
[----:B---3--:R-:W-:Y:S02]  /*a9f0*/  IMAD.MOV.U32 R8, RZ, RZ, R246 ;  /* 0x000000ffff087224 */ /* 0x008fe400078e00f6 */
[----:B--2---:R-:W-:Y:S01]  /*aa00*/  IMAD.MOV.U32 R9, RZ, RZ, R212 ;  /* 0x000000ffff097224 */ /* 0x004fe200078e00d4 */
[----:B------:R-:W2:Y:S01]  /*aa10*/  LDL.LU R246, [R1+0x3a4] ;  /* 0x0003a40001f67983 */ /* 0x000ea20000300800 */
[----:B------:R-:W-:-:S03]  /*aa20*/  IMAD.WIDE R10, R195, 0x2, R10 ;  /* 0x00000002c30a7825 */ /* 0x000fc600078e020a */
[-C--:B------:R-:W-:Y:S01]  /*aa30*/  LOP3.LUT R9, R9, R8.reuse, RZ, 0x3c, !PT ;  /* 0x0000000809097212 */ /* 0x080fe200078e3cff */
[----:B------:R-:W3:Y:S01]  /*aa40*/  LDL.LU R212, [R1+0x3a0] ;  /* 0x0003a00001d47983 */ /* 0x000ee20000300800 */
[----:B------:R-:W-:Y:S02]  /*aa50*/  IMAD.MOV.U32 R244, RZ, RZ, R11 ;  /* 0x000000fffff47224 */ /* 0x000fe400078e000b */
[C---:B------:R-:W-:Y:S01]  /*aa60*/  LOP3.LUT R8, R9.reuse, R8, RZ, 0x3c, !PT ;  /* 0x0000000809087212 */ /* 0x040fe200078e3cff */
[----:B------:R-:W-:Y:S03]  /*aa70*/  STL [R1+0x27c], R10 ;  /* 0x00027c0a01007387 */ /* 0x000fe60000100800 */
        /* <DEDUP_REMOVED lines=8> */
[----:B------:R-:W3:Y:S02]  /*ab00*/  LDL.LU R250, [R1+0x398] ;  /* 0x0003980001fa7983 */ /* 0x000ee40000300800 */
[----:B------:R-:W-:-:S04]  /*ab10*/  LOP3.LUT R9, R9, R8, RZ, 0x3c, !PT ;  /* 0x0000000809097212 */ /* 0x000fc800078e3cff */
[----:B------:R-:W-:-:S04]  /*ab20*/  LOP3.LUT R8, R9, R8, RZ, 0x3c, !PT ;  /* 0x0000000809087212 */ /* 0x000fc800078e3cff */
[----:B------:R-:W-:-:S03]  /*ab30*/  LOP3.LUT R9, R9, R8, RZ, 0x3c, !PT ;  /* 0x0000000809097212 */ /* 0x000fc600078e3cff */
[----:B------:R-:W-:-:S04]  /*ab40*/  IMAD.WIDE R8, R195, 0x2, R8 ;  /* 0x00000002c3087825 */ /* 0x000fc800078e0208 */
[----:B----4-:R-:W-:Y:S02]  /*ab50*/  IMAD.MOV.U32 R10, RZ, RZ, R11 ;  /* 0x000000ffff0a7224 */ /* 0x010fe400078e000b */
[----:B--2---:R-:W-:Y:S02]  /*ab60*/  IMAD.MOV.U32 R11, RZ, RZ, R246 ;  /* 0x000000ffff0b7224 */ /* 0x004fe400078e00f6 */
[----:B------:R-:W-:-:S04]  /*ab70*/  IMAD.WIDE R10, R195, 0x2, R10 ;  /* 0x00000002c30a7825 */ /* 0x000fc800078e020a */
[----:B------:R-:W-:Y:S01]  /*ab80*/  IMAD.MOV.U32 R246, RZ, RZ, R11 ;  /* 0x000000fffff67224 */ /* 0x000fe200078e000b */
[----:B------:R-:W-:Y:S01]  /*ab90*/  STL [R1+0x284], R10 ;  /* 0x0002840a01007387 */ /* 0x000fe20000100800 */
[----:B------:R-:W-:-:S03]  /*aba0*/  IMAD.MOV.U32 R11, RZ, RZ, R196 ;  /* 0x000000ffff0b7224 */ /* 0x000fc600078e00c4 */
[----:B------:R-:W2:Y:S04]  /*abb0*/  LDL.LU R196, [R1+0x394] ;  /* 0x0003940001c47983 */ /* 0x000ea80000300800 */
[----:B------:R3:W-:Y:S04]  /*abc0*/  STL [R1+0x2fc], R8 ;  /* 0x0002fc0801007387 */ /* 0x0007e80000100800 */
[----:B------:R0:W-:Y:S01]  /*abd0*/  STL [R1+0x288], R9 ;  /* 0x0002880901007387 */ /* 0x0001e20000100800 */
[----:B---3--:R-:W-:-:S03]  /*abe0*/  IMAD.MOV.U32 R8, RZ, RZ, R250 ;  /* 0x000000ffff087224 */ /* 0x008fc600078e00fa */
[----:B------:R-:W3:Y:S04]  /*abf0*/  LDL.LU R250, [R1+0x390] ;  /* 0x0003900001fa7983 */ /* 0x000ee80000300800 */
[----:B0-----:R-:W4:Y:S01]  /*ac00*/  LDL.LU R9, [R1+0x300] ;  /* 0x0003000001097983 */ /* 0x001f220000300800 */
[----:B------:R-:W-:Y:S02]  /*ac10*/  IMAD.MOV.U32 R10, RZ, RZ, R11 ;  /* 0x000000ffff0a7224 */ /* 0x000fe400078e000b */
[----:B------:R-:W-:Y:S02]  /*ac20*/  IMAD.MOV.U32 R11, RZ, RZ, R248 ;  /* 0x000000ffff0b7224 */ /* 0x000fe400078e00f8 */
[----:B------:R-:W-:-:S04]  /*ac30*/  IMAD.WIDE R10, R195, 0x2, R10 ;  /* 0x00000002c30a7825 */ /* 0x000fc800078e020a */
[----:B------:R-:W-:Y:S01]  /*ac40*/  IMAD.MOV.U32 R248, RZ, RZ, R11 ;  /* 0x000000fffff87224 */ /* 0x000fe200078e000b */
[----:B------:R-:W-:Y:S04]  /*ac50*/  STL [R1+0x28c], R10 ;  /* 0x00028c0a01007387 */ /* 0x000fe80000100800 */
[----:B------:R-:W2:Y:S01]  /*ac60*/  LDL.LU R11, [R1+0x294] ;  /* 0x00029400010b7983 */ /* 0x000ea20000300800 */
[----:B----4-:R-:W-:-:S04]  /*ac70*/  LOP3.LUT R9, R9, R8, RZ, 0x3c, !PT ;  /* 0x0000000809097212 */ /* 0x010fc800078e3cff */
[----:B------:R-:W-:-:S04]  /*ac80*/  LOP3.LUT R8, R9, R8, RZ, 0x3c, !PT ;  /* 0x0000000809087212 */ /* 0x000fc800078e3cff */
[----:B------:R-:W-:-:S03]  /*ac90*/  LOP3.LUT R9, R9, R8, RZ, 0x3c, !PT ;  /* 0x0000000809097212 */ /* 0x000fc600078e3cff */
[----:B------:R-:W-:-:S05]  /*aca0*/  IMAD.WIDE R8, R195, 0x2, R8 ;  /* 0x00000002c3087825 */ /* 0x000fca00078e0208 */
[----:B------:R0:W-:Y:S04]  /*acb0*/  STL [R1+0x300], R8 ;  /* 0x0003000801007387 */ /* 0x0001e80000100800 */
[----:B------:R1:W-:Y:S01]  /*acc0*/  STL [R1+0x290], R9 ;  /* 0x0002900901007387 */ /* 0x0003e20000100800 */
[----:B0-----:R-:W-:Y:S02]  /*acd0*/  IMAD.MOV.U32 R8, RZ, RZ, R214 ;  /* 0x000000ffff087224 */ /* 0x001fe400078e00d6 */
[----:B-1----:R-:W-:Y:S01]  /*ace0*/  IMAD.MOV.U32 R9, RZ, RZ, R251 ;  /* 0x000000ffff097224 */ /* 0x002fe200078e00fb */
[----:B------:R-:W4:Y:S04]  /*acf0*/  LDL.LU R214, [R1+0x38c] ;  /* 0x00038c0001d67983 */ /* 0x000f280000300800 */
[-C--:B------:R-:W-:Y:S01]  /*ad00*/  LOP3.LUT R9, R9, R8.reuse, RZ, 0x3c, !PT ;  /* 0x0000000809097212 */ /* 0x080fe200078e3cff */
[----:B--2---:R-:W-:Y:S01]  /*ad10*/  IMAD.MOV.U32 R10, RZ, RZ, R11 ;  /* 0x000000ffff0a7224 */ /* 0x004fe200078e000b */
[----:B------:R-:W2:Y:S02]  /*ad20*/  LDL.LU R251, [R1+0x388] ;  /* 0x0003880001fb7983 */ /* 0x000ea40000300800 */
[----:B------:R-:W-:Y:S01]  /*ad30*/  LOP3.LUT R8, R9, R8, RZ, 0x3c, !PT ;  /* 0x0000000809087212 */ /* 0x000fe200078e3cff */
[----:B---3--:R-:W-:-:S03]  /*ad40*/  IMAD.MOV.U32 R11, RZ, RZ, R250 ;  /* 0x000000ffff0b7224 */ /* 0x008fc600078e00fa */
[----:B------:R-:W-:Y:S01]  /*ad50*/  LOP3.LUT R9, R9, R8, RZ, 0x3c, !PT ;  /* 0x0000000809097212 */ /* 0x000fe200078e3cff */
[----:B------:R-:W-:-:S04]  /*ad60*/  IMAD.WIDE R10, R195, 0x2, R10 ;  /* 0x00000002c30a7825 */ /* 0x000fc800078e020a */
[----:B------:R-:W-:Y:S01]  /*ad70*/  IMAD.WIDE R8, R195, 0x2, R8 ;  /* 0x00000002c3087825 */ /* 0x000fe200078e0208 */
[----:B------:R-:W-:Y:S03]  /*ad80*/  STL [R1+0x294], R10 ;  /* 0x0002940a01007387 */ /* 0x000fe60000100800 */
[----:B------:R-:W-:Y:S02]  /*ad90*/  IMAD.MOV.U32 R250, RZ, RZ, R11 ;  /* 0x000000fffffa7224 */ /* 0x000fe400078e000b */
[----:B------:R-:W-:Y:S02]  /*ada0*/  IMAD.MOV.U32 R11, RZ, RZ, R3 ;  /* 0x000000ffff0b7224 */ /* 0x000fe400078e0003 */
[----:B------:R-:W3:Y:S04]  /*adb0*/  LDL.LU R3, [R1+0x384] ;  /* 0x0003840001037983 */ /* 0x000ee80000300800 */
[----:B------:R0:W-:Y:S04]  /*adc0*/  STL [R1+0x304], R8 ;  /* 0x0003040801007387 */ /* 0x0001e80000100800 */
[----:B------:R1:W-:Y:S04]  /*add0*/  STL [R1+0x298], R9 ;  /* 0x0002980901007387 */ /* 0x0003e80000100800 */
[----:B0-----:R-:W4:Y:S04]  /*ade0*/  LDL.LU R8, [R1+0x2a0] ;  /* 0x0002a00001087983 */ /* 0x001f280000300800 */
[----:B-1----:R-:W4:Y:S01]  /*adf0*/  LDL.LU R9, [R1+0x308] ;  /* 0x0003080001097983 */ /* 0x002f220000300800 */
[----:B------:R-:W-:-:S02]  /*ae00*/  IMAD.MOV.U32 R10, RZ, RZ, R11 ;  /* 0x000000ffff0a7224 */ /* 0x000fc400078e000b */
[----:B------:R-:W-:Y:S02]  /*ae10*/  IMAD.MOV.U32 R11, RZ, RZ, R252 ;  /* 0x000000ffff0b7224 */ /* 0x000fe400078e00fc */
[----:B------:R-:W-:-:S04]  /*ae20*/  IMAD.WIDE R10, R195, 0x2, R10 ;  /* 0x00000002c30a7825 */ /* 0x000fc800078e020a */
[----:B------:R-:W-:Y:S01]  /*ae30*/  IMAD.MOV.U32 R252, RZ, RZ, R11 ;  /* 0x000000fffffc7224 */ /* 0x000fe200078e000b */
[----:B------:R0:W-:Y:S04]  /*ae40*/  STL [R1+0x29c], R10 ;  /* 0x00029c0a01007387 */ /* 0x0001e80000100800 */
[----:B0-----:R-:W3:Y:S04]  /*ae50*/  LDL.LU R10, [R1+0x204] ;  /* 0x00020400010a7983 */ /* 0x001ee80000300800 */
[----:B------:R-:W3:Y:S01]  /*ae60*/  LDL.LU R11, [R1+0x2a4] ;  /* 0x0002a400010b7983 */ /* 0x000ee20000300800 */
[----:B------:R-:W-:-:S02]  /*ae70*/  IMAD.MOV.U32 R232, RZ, RZ, R12 ;  /* 0x000000ffffe87224 */ /* 0x000fc400078e000c */
[----:B------:R-:W-:-:S04]  /*ae80*/  IMAD.MOV.U32 R12, RZ, RZ, R234 ;  /* 0x000000ffff0c7224 */ /* 0x000fc800078e00ea */
[----:B------:R-:W-:-:S04]  /*ae90*/  IMAD.WIDE R12, R195, 0x2, R12 ;  /* 0x00000002c30c7825 */ /* 0x000fc800078e020c */
[----:B------:R-:W-:Y:S02]  /*aea0*/  IMAD.MOV.U32 R234, RZ, RZ, R12 ;  /* 0x000000ffffea7224 */ /* 0x000fe400078e000c */
[----:B------:R-:W-:Y:S02]  /*aeb0*/  IMAD.MOV.U32 R204, RZ, RZ, R13 ;  /* 0x000000ffffcc7224 */ /* 0x000fe400078e000d */
[----:B------:R-:W-:Y:S02]  /*aec0*/  IMAD.MOV.U32 R12, RZ, RZ, R237 ;  /* 0x000000ffff0c7224 */ /* 0x000fe400078e00ed */
[----:B------:R-:W-:Y:S02]  /*aed0*/  IMAD.MOV.U32 R13, RZ, RZ, R207 ;  /* 0x000000ffff0d7224 */ /* 0x000fe400078e00cf */
[----:B------:R-:W-:-:S04]  /*aee0*/  IMAD.WIDE R12, R195, 0x2, R12 ;  /* 0x00000002c30c7825 */ /* 0x000fc800078e020c */
[----:B------:R-:W-:Y:S02]  /*aef0*/  IMAD.MOV.U32 R237, RZ, RZ, R12 ;  /* 0x000000ffffed7224 */ /* 0x000fe400078e000c */
[----:B------:R-:W-:Y:S01]  /*af00*/  IMAD.MOV.U32 R207, RZ, RZ, R13 ;  /* 0x000000ffffcf7224 */ /* 0x000fe200078e000d */
[----:B----4-:R-:W-:-:S04]  /*af10*/  LOP3.LUT R9, R9, R8, RZ, 0x3c, !PT ;  /* 0x0000000809097212 */ /* 0x010fc800078e3cff */
[----:B------:R-:W-:-:S04]  /*af20*/  LOP3.LUT R8, R9, R8, RZ, 0x3c, !PT ;  /* 0x0000000809087212 */ /* 0x000fc800078e3cff */
[----:B------:R-:W-:-:S03]  /*af30*/  LOP3.LUT R9, R9, R8, RZ, 0x3c, !PT ;  /* 0x0000000809097212 */ /* 0x000fc600078e3cff */
[----:B------:R-:W-:-:S05]  /*af40*/  IMAD.WIDE R8, R195, 0x2, R8 ;  /* 0x00000002c3087825 */ /* 0x000fca00078e0208 */
[----:B------:R0:W-:Y:S04]  /*af50*/  STL [R1+0x308], R8 ;  /* 0x0003080801007387 */ /* 0x0001e80000100800 */
[----:B------:R1:W-:Y:S01]  /*af60*/  STL [R1+0x2a0], R9 ;  /* 0x0002a00901007387 */ /* 0x0003e20000100800 */
[----:B0-----:R-:W-:-:S03]  /*af70*/  IMAD.MOV.U32 R8, RZ, RZ, R14 ;  /* 0x000000ffff087224 */ /* 0x001fc600078e000e */
[----:B------:R-:W4:Y:S04]  /*af80*/  LDL.LU R14, [R1+0x380] ;  /* 0x00038000010e7983 */ /* 0x000f280000300800 */
[----:B-1----:R-:W4:Y:S01]  /*af90*/  LDL.LU R9, [R1+0x30c] ;  /* 0x00030c0001097983 */ /* 0x002f220000300800 */
        /* <DEDUP_REMOVED lines=30> */
[----:B--2---:R-:W-:Y:S02]  /*b180*/  IMAD.MOV.U32 R12, RZ, RZ, R251 ;  /* 0x000000ffff0c7224 */ /* 0x004fe400078e00fb */
[----:B------:R-:W-:Y:S02]  /*b190*/  IMAD.MOV.U32 R13, RZ, RZ, R214 ;  /* 0x000000ffff0d7224 */ /* 0x000fe400078e00d6 */
[----:B------:R-:W-:-:S04]  /*b1a0*/  IMAD.WIDE R12, R195, 0x2, R12 ;  /* 0x00000002c30c7825 */ /* 0x000fc800078e020c */
[----:B------:R-:W-:Y:S02]  /*b1b0*/  IMAD.MOV.U32 R251, RZ, RZ, R12 ;  /* 0x000000fffffb7224 */ /* 0x000fe400078e000c */
[----:B------:R-:W-:Y:S02]  /*b1c0*/  IMAD.MOV.U32 R214, RZ, RZ, R13 ;  /* 0x000000ffffd67224 */ /* 0x000fe400078e000d */
[----:B------:R-:W-:Y:S02]  /*b1d0*/  IMAD.MOV.U32 R12, RZ, RZ, R216 ;  /* 0x000000ffff0c7224 */ /* 0x000fe400078e00d8 */
[----:B------:R-:W-:Y:S01]  /*b1e0*/  IMAD.MOV.U32 R13, RZ, RZ, R215 ;  /* 0x000000ffff0d7224 */ /* 0x000fe200078e00d7 */
[----:B------:R-:W2:Y:S01]  /*b1f0*/  LDL.LU R216, [R1+0x37c] ;  /* 0x00037c0001d87983 */ /* 0x000ea20000300800 */
[----:B------:R-:W-:Y:S01]  /*b200*/  IMAD.WIDE R12, R195, 0x2, R12 ;  /* 0x00000002c30c7825 */ /* 0x000fe200078e020c */
[----:B---3--:R-:W-:-:S03]  /*b210*/  LOP3.LUT R11, R11, R10, RZ, 0x3c, !PT ;  /* 0x0000000a0b0b7212 */ /* 0x008fc600078e3cff */
[----:B------:R-:W-:Y:S01]  /*b220*/  IMAD.MOV.U32 R215, RZ, RZ, R13 ;  /* 0x000000ffffd77224 */ /* 0x000fe200078e000d */
[----:B------:R0:W-:Y:S01]  /*b230*/  STL [R1+0x200], R12 ;  /* 0x0002000c01007387 */ /* 0x0001e20000100800 */
[----:B------:R-:W-:-:S04]  /*b240*/  LOP3.LUT R10, R11, R10, RZ, 0x3c, !PT ;  /* 0x0000000a0b0a7212 */ /* 0x000fc800078e3cff */
[----:B------:R-:W-:Y:S01]  /*b250*/  LOP3.LUT R11, R11, R10, RZ, 0x3c, !PT ;  /* 0x0000000a0b0b7212 */ /* 0x000fe200078e3cff */
[----:B0-----:R-:W3:Y:S04]  /*b260*/  LDL.LU R12, [R1+0x310] ;  /* 0x00031000010c7983 */ /* 0x001ee80000300800 */
[----:B------:R-:W2:Y:S01]  /*b270*/  LDL.LU R13, [R1+0x208] ;  /* 0x00020800010d7983 */ /* 0x000ea20000300800 */
[----:B------:R-:W-:-:S05]  /*b280*/  IMAD.WIDE R10, R195, 0x2, R10 ;  /* 0x00000002c30a7825 */ /* 0x000fca00078e020a */
[----:B------:R0:W-:Y:S04]  /*b290*/  STL [R1+0x2a4], R10 ;  /* 0x0002a40a01007387 */ /* 0x0001e80000100800 */
[----:B------:R1:W-:Y:S01]  /*b2a0*/  STL [R1+0x204], R11 ;  /* 0x0002040b01007387 */ /* 0x0003e20000100800 */
[----:B0-----:R-:W-:-:S03]  /*b2b0*/  IMAD.MOV.U32 R10, RZ, RZ, R6 ;  /* 0x000000ffff0a7224 */ /* 0x001fc600078e0006 */
[----:B------:R-:W2:Y:S01]  /*b2c0*/  LDL.LU R6, [R1+0x378] ;  /* 0x0003780001067983 */ /* 0x000ea20000300800 */
[----:B-1----:R-:W-:-:S03]  /*b2d0*/  IMAD.MOV.U32 R11, RZ, RZ, R7 ;  /* 0x000000ffff0b7224 */ /* 0x002fc600078e0007 */
[----:B------:R-:W2:Y:S01]  /*b2e0*/  LDL.LU R7, [R1+0x374] ;  /* 0x0003740001077983 */ /* 0x000ea20000300800 */
[----:B----4-:R-:W-:-:S04]  /*b2f0*/  LOP3.LUT R9, R9, R8, RZ, 0x3c, !PT ;  /* 0x0000000809097212 */ /* 0x010fc800078e3cff */
[----:B------:R-:W-:-:S04]  /*b300*/  LOP3.LUT R8, R9, R8, RZ, 0x3c, !PT ;  /* 0x0000000809087212 */ /* 0x000fc800078e3cff */
[----:B------:R-:W-:-:S03]  /*b310*/  LOP3.LUT R9, R9, R8, RZ, 0x3c, !PT ;  /* 0x0000000809097212 */ /* 0x000fc600078e3cff */
[----:B------:R-:W-:-:S05]  /*b320*/  IMAD.WIDE R8, R195, 0x2, R8 ;  /* 0x00000002c3087825 */ /* 0x000fca00078e0208 */
[----:B------:R0:W-:Y:S04]  /*b330*/  STL [R1+0x30c], R8 ;  /* 0x00030c0801007387 */ /* 0x0001e80000100800 */
[----:B------:R3:W-:Y:S04]  /*b340*/  STL [R1+0x2a8], R9 ;  /* 0x0002a80901007387 */ /* 0x0007e80000100800 */
[----:B0-----:R-:W4:Y:S01]  /*b350*/  LDL.LU R8, [R1+0x2b0] ;  /* 0x0002b00001087983 */ /* 0x001f220000300800 */
[----:B------:R-:W-:-:S04]  /*b360*/  LOP3.LUT R11, R11, R10, RZ, 0x3c, !PT ;  /* 0x0000000a0b0b7212 */ /* 0x000fc800078e3cff */
[----:B------:R-:W-:-:S04]  /*b370*/  LOP3.LUT R10, R11, R10, RZ, 0x3c, !PT ;  /* 0x0000000a0b0a7212 */ /* 0x000fc800078e3cff */
[----:B------:R-:W-:-:S03]  /*b380*/  LOP3.LUT R11, R11, R10, RZ, 0x3c, !PT ;  /* 0x0000000a0b0b7212 */ /* 0x000fc600078e3cff */
[----:B------:R-:W-:-:S04]  /*b390*/  IMAD.WIDE R10, R195, 0x2, R10 ;  /* 0x00000002c30a7825 */ /* 0x000fc800078e020a */
[----:B---3--:R-:W-:Y:S02]  /*b3a0*/  IMAD.MOV.U32 R9, RZ, RZ, R12 ;  /* 0x000000ffff097224 */ /* 0x008fe400078e000c */
[----:B--2---:R-:W-:Y:S02]  /*b3b0*/  IMAD.MOV.U32 R12, RZ, RZ, R13 ;  /* 0x000000ffff0c7224 */ /* 0x004fe400078e000d */
[----:B------:R-:W-:Y:S02]  /*b3c0*/  IMAD.MOV.U32 R13, RZ, RZ, R216 ;  /* 0x000000ffff0d7224 */ /* 0x000fe400078e00d8 */
[----:B------:R-:W-:-:S05]  /*b3d0*/  IMAD.WIDE R12, R195, 0x2, R12 ;  /* 0x00000002c30c7825 */ /* 0x000fca00078e020c */
[----:B------:R-:W-:Y:S04]  /*b3e0*/  STL [R1+0x208], R12 ;  /* 0x0002080c01007387 */ /* 0x000fe80000100800 */
[----:B------:R0:W-:Y:S04]  /*b3f0*/  STL [R1+0x2ac], R10 ;  /* 0x0002ac0a01007387 */ /* 0x0001e80000100800 */
[----:B------:R1:W-:Y:S04]  /*b400*/  STL [R1+0x20c], R11 ;  /* 0x00020c0b01007387 */ /* 0x0003e80000100800 */
[----:B0-----:R-:W2:Y:S04]  /*b410*/  LDL.LU R10, [R1+0x214] ;  /* 0x00021400010a7983 */ /* 0x001ea80000300800 */
[----:B-1----:R-:W2:Y:S01]  /*b420*/  LDL.LU R11, [R1+0x2b4] ;  /* 0x0002b400010b7983 */ /* 0x002ea20000300800 */
[----:B----4-:R-:W-:-:S04]  /*b430*/  LOP3.LUT R9, R9, R8, RZ, 0x3c, !PT ;  /* 0x0000000809097212 */ /* 0x010fc800078e3cff */
[----:B------:R-:W-:-:S04]  /*b440*/  LOP3.LUT R8, R9, R8, RZ, 0x3c, !PT ;  /* 0x0000000809087212 */ /* 0x000fc800078e3cff */
[----:B------:R-:W-:-:S03]  /*b450*/  LOP3.LUT R9, R9, R8, RZ, 0x3c, !PT ;  /* 0x0000000809097212 */ /* 0x000fc600078e3cff */
[----:B------:R-:W-:-:S05]  /*b460*/  IMAD.WIDE R8, R195, 0x2, R8 ;  /* 0x00000002c3087825 */ /* 0x000fca00078e0208 */
[----:B------:R0:W-:Y:S04]  /*b470*/  STL [R1+0x310], R8 ;  /* 0x0003100801007387 */ /* 0x0001e80000100800 */
[----:B------:R1:W-:Y:S01]  /*b480*/  STL [R1+0x2b0], R9 ;  /* 0x0002b00901007387 */ /* 0x0003e20000100800 */
[----:B0-----:R-:W-:-:S03]  /*b490*/  IMAD.MOV.U32 R8, RZ, RZ, R218 ;  /* 0x000000ffff087224 */ /* 0x001fc600078e00da */
[----:B------:R-:W3:Y:S01]  /*b4a0*/  LDL.LU R218, [R1+0x370] ;  /* 0x0003700001da7983 */ /* 0x000ee20000300800 */
[----:B-1----:R-:W-:-:S03]  /*b4b0*/  IMAD.MOV.U32 R9, RZ, RZ, R196 ;  /* 0x000000ffff097224 */ /* 0x002fc600078e00c4 */
[----:B------:R-:W4:Y:S01]  /*b4c0*/  LDL.LU R196, [R1+0x36c] ;  /* 0x00036c0001c47983 */ /* 0x000f220000300800 */
[----:B------:R-:W-:Y:S02]  /*b4d0*/  IMAD.MOV.U32 R216, RZ, RZ, R13 ;  /* 0x000000ffffd87224 */ /* 0x000fe400078e000d */
[----:B------:R-:W-:Y:S02]  /*b4e0*/  IMAD.MOV.U32 R12, RZ, RZ, R2 ;  /* 0x000000ffff0c7224 */ /* 0x000fe400078e0002 */
[----:B------:R-:W-:Y:S01]  /*b4f0*/  IMAD.MOV.U32 R13, RZ, RZ, R217 ;  /* 0x000000ffff0d7224 */ /* 0x000fe200078e00d9 */
[-C--:B------:R-:W-:Y:S01]  /*b500*/  LOP3.LUT R9, R9, R8.reuse, RZ, 0x3c, !PT ;  /* 0x0000000809097212 */ /* 0x080fe200078e3cff */
[----:B------:R-:W3:Y:S01]  /*b510*/  LDL.LU R2, [R1+0x368] ;  /* 0x0003680001027983 */ /* 0x000ee20000300800 */
[----:B------:R-:W-:Y:S02]  /*b520*/  IMAD.WIDE R12, R195, 0x2, R12 ;  /* 0x00000002c30c7825 */ /* 0x000fe400078e020c */
[----:B------:R-:W-:-:S03]  /*b530*/  LOP3.LUT R8, R9, R8, RZ, 0x3c, !PT ;  /* 0x0000000809087212 */ /* 0x000fc600078e3cff */
[----:B------:R-:W-:Y:S01]  /*b540*/  STL [R1+0x210], R12 ;  /* 0x0002100c01007387 */ /* 0x000fe20000100800 */
[----:B------:R-:W-:-:S03]  /*b550*/  LOP3.LUT R9, R9, R8, RZ, 0x3c, !PT ;  /* 0x0000000809097212 */ /* 0x000fc600078e3cff */
[----:B------:R-:W-:Y:S01]  /*b560*/  IMAD.WIDE R8, R195, 0x2, R8 ;  /* 0x00000002c3087825 */ /* 0x000fe200078e0208 */
[----:B--2---:R-:W-:-:S04]  /*b570*/  LOP3.LUT R11, R11, R10, RZ, 0x3c, !PT ;  /* 0x0000000a0b0b7212 */ /* 0x004fc800078e3cff */
        /* <DEDUP_REMOVED lines=8> */
[----:B------:R0:W5:Y:S04]  /*b600*/  LDL.LU R14, [R1+0x360] ;  /* 0x00036000010e7983 */ /* 0x0001680000300800 */
[----:B------:R4:W-:Y:S04]  /*b610*/  STL [R1+0x314], R8 ;  /* 0x0003140801007387 */ /* 0x0009e80000100800 */
[----:B------:R3:W-:Y:S01]  /*b620*/  STL [R1+0x2b8], R9 ;  /* 0x0002b80901007387 */ /* 0x0007e20000100800 */
[----:B----4-:R-:W-:-:S03]  /*b630*/  IMAD.MOV.U32 R8, RZ, RZ, R196 ;  /* 0x000000ffff087224 */ /* 0x010fc600078e00c4 */
[----:B------:R-:W4:Y:S01]  /*b640*/  LDL.LU R196, [R1+0x35c] ;  /* 0x00035c0001c47983 */ /* 0x000f220000300800 */
[----:B------:R-:W-:Y:S01]  /*b650*/  WARPGROUP.ARRIVE ;  /* 0x00000000000079c5 */ /* 0x000fe20000000000 */
[----:B------:R-:W-:Y:S01]  /*b660*/  UMOV UR18, UR6 ;  /* 0x0000000600127c82 */ /* 0x000fe20008000000 */
[----:B------:R-:W-:-:S04]  /*b670*/  UMOV UR19, UR7 ;  /* 0x0000000700137c82 */ /* 0x000fc80008000000 */
[----:B------:R-:W-:Y:S01]  /*b680*/  HGMMA.64x256x16.F32 R24, gdesc[UR16].tnspA, R24, gsb0 ;  /* 0x23e00000101879f0 */ /* 0x000fe20008000818 */
[----:B---3--:R-:W-:Y:S01]  /*b690*/  IMAD.MOV.U32 R9, RZ, RZ, R2 ;  /* 0x000000ffff097224 */ /* 0x008fe200078e0002 */
[----:B------:R-:W-:Y:S01]  /*b6a0*/  LOP3.LUT R11, R11, R10, RZ, 0x3c, !PT ;  /* 0x0000000a0b0b7212 */ /* 0x000fe200078e3cff */
[----:B------:R-:W-:Y:S01]  /*b6b0*/  IMAD.MOV.U32 R217, RZ, RZ, R13 ;  /* 0x000000ffffd97224 */ /* 0x000fe200078e000d */
[----:B------:R-:W3:Y:S02]  /*b6c0*/  LDL.LU R2, [R1+0x358] ;  /* 0x0003580001027983 */ /* 0x000ee40000300800 */
[----:B------:R-:W-:Y:S02]  /*b6d0*/  LOP3.LUT R9, R9, R8, RZ, 0x3c, !PT ;  /* 0x0000000809097212 */ /* 0x000fe400078e3cff */
[----:B------:R-:W-:Y:S01]  /*b6e0*/  LOP3.LUT R10, R11, R10, RZ, 0x3c, !PT ;  /* 0x0000000a0b0a7212 */ /* 0x000fe200078e3cff */
[----:B------:R-:W-:Y:S01]  /*b6f0*/  IMAD.MOV.U32 R13, RZ, RZ, R218 ;  /* 0x000000ffff0d7224 */ /* 0x000fe200078e00da */
[----:B------:R-:W-:-:S02]  /*b700*/  LOP3.LUT R8, R9, R8, RZ, 0x3c, !PT ;  /* 0x0000000809087212 */ /* 0x000fc400078e3cff */
[----:B------:R-:W-:Y:S02]  /*b710*/  LOP3.LUT R11, R11, R10, RZ, 0x3c, !PT ;  /* 0x0000000a0b0b7212 */ /* 0x000fe400078e3cff */
[----:B------:R-:W-:Y:S01]  /*b720*/  LOP3.LUT R9, R9, R8, RZ, 0x3c, !PT ;  /* 0x0000000809097212 */ /* 0x000fe200078e3cff */
[----:B------:R-:W-:-:S04]  /*b730*/  IMAD.WIDE R10, R195, 0x2, R10 ;  /* 0x00000002c30a7825 */ /* 0x000fc800078e020a */
[----:B------:R-:W-:-:S04]  /*b740*/  IMAD.WIDE R8, R195, 0x2, R8 ;  /* 0x00000002c3087825 */ /* 0x000fc800078e0208 */
[----:B--2---:R-:W-:Y:S02]  /*b750*/  IMAD.MOV.U32 R12, RZ, RZ, R3 ;  /* 0x000000ffff0c7224 */ /* 0x004fe400078e0003 */
[----:B------:R-:W3:Y:S02]  /*b760*/  LDL.LU R3, [R1+0x354] ;  /* 0x0003540001037983 */ /* 0x000ee40000300800 */
[----:B------:R-:W-:-:S05]  /*b770*/  IMAD.WIDE R12, R195, 0x2, R12 ;  /* 0x00000002c30c7825 */ /* 0x000fca00078e020c */
[----:B------:R4:W-:Y:S01]  /*b780*/  STL [R1+0x218], R12 ;  /* 0x0002180c01007387 */ /* 0x0009e20000100800 */
[----:B------:R-:W-:Y:S01]  /*b790*/  UMOV UR22, UR10 ;  /* 0x0000000a00167c82 */ /* 0x000fe20008000000 */
[----:B------:R-:W-:Y:S01]  /*b7a0*/  UMOV UR23, UR11 ;  /* 0x0000000b00177c82 */ /* 0x000fe20008000000 */
[----:B----4-:R-:W-:Y:S02]  /*b7b0*/  IMAD.MOV.U32 R12, RZ, RZ, R196 ;  /* 0x000000ffff0c7224 */ /* 0x010fe400078e00c4 */
[----:B------:R-:W2:Y:S04]  /*b7c0*/  LDL.LU R196, [R1+0x350] ;  /* 0x0003500001c47983 */ /* 0x000ea80000300800 */
[----:B------:R-:W-:Y:S04]  /*b7d0*/  STL [R1+0x2bc], R10 ;  /* 0x0002bc0a01007387 */ /* 0x000fe80000100800 */
[----:B------:R-:W-:Y:S04]  /*b7e0*/  STL [R1+0x21c], R11 ;  /* 0x00021c0b01007387 */ /* 0x000fe80000100800 */
[----:B------:R-:W-:Y:S04]  /*b7f0*/  STL [R1+0x318], R8 ;  /* 0x0003180801007387 */ /* 0x000fe80000100800 */
[----:B------:R1:W-:Y:S04]  /*b800*/  STL [R1+0x2c0], R9 ;  /* 0x0002c00901007387 */ /* 0x0003e80000100800 */
[----:B-1----:R-:W4:Y:S01]  /*b810*/  LDL.LU R9, [R1+0x2c8] ;  /* 0x0002c80001097983 */ /* 0x002f220000300800 */
[----:B------:R-:W-:-:S03]  /*b820*/  IMAD.MOV.U32 R11, RZ, RZ, R6 ;  /* 0x000000ffff0b7224 */ /* 0x000fc600078e0006 */
[----:B------:R-:W4:Y:S01]  /*b830*/  LDL.LU R6, [R1+0x34c] ;  /* 0x00034c0001067983 */ /* 0x000f220000300800 */
[----:B------:R-:W-:Y:S02]  /*b840*/  WARPGROUP.DEPBAR.LE gsb0, 0x0 ;  /* 0x00008000000079c5 */ /* 0x000fe40000010000 */
[----:B------:R-:W-:-:S06]  /*b850*/  WARPGROUP.ARRIVE ;  /* 0x00000000000079c5 */ /* 0x000fcc0000000000 */
[----:B------:R-:W-:Y:S01]  /*b860*/  HGMMA.64x256x16.F32 R24, gdesc[UR20].tnspA, R24, gsb0 ;  /* 0x23e00000141879f0 */ /* 0x000fe20008000818 */
[----:B------:R-:W-:Y:S02]  /*b870*/  IMAD.MOV.U32 R218, RZ, RZ, R13 ;  /* 0x000000ffffda7224 */ /* 0x000fe400078e000d */
[----:B------:R-:W1:Y:S01]  /*b880*/  LDC R13, c[0x0][0x238] ;  /* 0x00008e00ff0d7b82 */ /* 0x000e620000000800 */
[----:B------:R-:W-:Y:S02]  /*b890*/  IMAD.MOV.U32 R10, RZ, RZ, R7 ;  /* 0x000000ffff0a7224 */ /* 0x000fe400078e0007 */
[----:B------:R-:W-:Y:S01]  /*b8a0*/  IMAD.MOV.U32 R8, RZ, RZ, R12 ;  /* 0x000000ffff087224 */ /* 0x000fe200078e000c */
[----:B------:R0:W5:Y:S01]  /*b8b0*/  LDL.LU R7, [R1+0x348] ;  /* 0x0003480001077983 */ /* 0x0001620000300800 */
[----:B------:R-:W-:-:S05]  /*b8c0*/  IMAD.WIDE R10, R195, 0x2, R10 ;  /* 0x00000002c30a7825 */ /* 0x000fca00078e020a */
[----:B------:R-:W-:Y:S04]  /*b8d0*/  STL [R1+0x2c4], R10 ;  /* 0x0002c40a01007387 */ /* 0x000fe80000100800 */
[----:B------:R-:W-:Y:S01]  /*b8e0*/  STL [R1+0x220], R11 ;  /* 0x0002200b01007387 */ /* 0x000fe20000100800 */
[----:B-1----:R-:W-:-:S04]  /*b8f0*/  IMAD.SHL.U32 R13, R13, 0x20, RZ ;  /* 0x000000200d0d7824 */ /* 0x002fc800078e00ff */
[----:B---3--:R-:W-:-:S04]  /*b900*/  IMAD.WIDE R2, R13, 0x2, R2 ;  /* 0x000000020d027825 */ /* 0x008fc800078e0202 */
[----:B--2---:R-:W-:-:S05]  /*b910*/  VIADD R196, R196, 0xffffffff ;  /* 0xffffffffc4c47836 */ /* 0x004fca0000000000 */
[----:B------:R-:W-:Y:S01]  /*b920*/  ISETP.NE.U32.AND P0, PT, R196, RZ, PT ;  /* 0x000000ffc400720c */ /* 0x000fe20003f05070 */
[----:B----4-:R-:W-:-:S05]  /*b930*/  IMAD.WIDE R8, R195, 0x2, R8 ;  /* 0x00000002c3087825 */ /* 0x010fca00078e0208 */
[----:B------:R1:W-:Y:S04]  /*b940*/  STL [R1+0x31c], R8 ;  /* 0x00031c0801007387 */ /* 0x0003e80000100800 */
[----:B------:R0:W-:Y:S01]  /*b950*/  STL [R1+0x2c8], R9 ;  /* 0x0002c80901007387 */ /* 0x0001e20000100800 */
[----:B------:R-:W-:Y:S02]  /*b960*/  WARPGROUP.DEPBAR.LE gsb0, 0x0 ;  /* 0x00008000000079c5 */ /* 0x000fe40000010000 */
[----:B------:R-:W-:Y:S02]  /*b970*/  VIADD R6, R6, 0xffffffe0 ;  /* 0xffffffe006067836 */ /* 0x000fe40000000000 */
[----:B-1----:R-:W-:Y:S02]  /*b980*/  IMAD.MOV.U32 R8, RZ, RZ, R2 ;  /* 0x000000ffff087224 */ /* 0x002fe400078e0002 */
[----:B------:R-:W-:Y:S01]  /*b990*/  IMAD.MOV.U32 R2, RZ, RZ, R3 ;  /* 0x000000ffff027224 */ /* 0x000fe200078e0003 */
[----:B------:R-:W-:Y:S06]  /*b9a0*/  @P0 BRA `(.L_x_1) ;  /* 0xffffffa000d80947 */ /* 0x000fec000383ffff */
[----:B------:R1:W-:Y:S04]  /*b9b0*/  STL [R1+0x34c], R16 ;  /* 0x00034c1001007387 */ /* 0x0003e80000100800 */
[----:B-1----:R-:W2:Y:S04]  /*b9c0*/  LDL.LU R16, [R1+0x1fc] ;  /* 0x0001fc0001107983 */ /* 0x002ea80000300800 */
[----:B-----5:R1:W-:Y:S04]  /*b9d0*/  STL [R1+0x348], R7 ;  /* 0x0003480701007387 */ /* 0x0203e80000100800 */
[----:B-1----:R-:W3:Y:S04]  /*b9e0*/  LDL.LU R7, [R1+0x1f4] ;  /* 0x0001f40001077983 */ /* 0x002ee80000300800 */
[----:B------:R-:W4:Y:S04]  /*b9f0*/  LDL.LU R14, [R1+0x1e8] ;  /* 0x0001e800010e7983 */ /* 0x000f280000300800 */
        /* <DEDUP_REMOVED lines=64> */
[----:B------:R-:W4:Y:S01]  /*be00*/  LDL.LU R3, [R1+0xe4] ;  /* 0x0000e40001037983 */ /* 0x000f220000300800 */
[----:B------:R-:W-:-:S03]  /*be10*/  F2FP.F16.F32.PACK_AB R151, R151, R150 ;  /* 0x000000969797723e */ /* 0x000fc600000000ff */
[----:B0-----:R-:W4:Y:S01]  /*be20*/  LDL.LU R9, [R1+0xe0] ;  /* 0x0000e00001097983 */ /* 0x001f220000300800 */
[----:B------:R-:W-:-:S03]  /*be30*/  F2FP.F16.F32.PACK_AB R150, R149, R148 ;  /* 0x000000949596723e */ /* 0x000fc600000000ff */
[----:B------:R-:W4:Y:S04]  /*be40*/  LDL.LU R10, [R1+0xdc] ;  /* 0x0000dc00010a7983 */ /* 0x000f280000300800 */
[----:B------:R-:W4:Y:S04]  /*be50*/  LDL.LU R11, [R1+0xd8] ;  /* 0x0000d800010b7983 */ /* 0x000f280000300800 */
[----:B------:R-:W4:Y:S04]  /*be60*/  LDL.LU R12, [R1+0xd4] ;  /* 0x0000d400010c7983 */ /* 0x000f280000300800 */
[----:B------:R-:W4:Y:S04]  /*be70*/  LDL.LU R13, [R1+0xd0] ;  /* 0x0000d000010d7983 */ /* 0x000f280000300800 */
[----:B------:R-:W2:Y:S04]  /*be80*/  LDL.LU R149, [R1+0x1f8] ;  /* 0x0001f80001957983 */ /* 0x000ea80000300800 */
[----:B------:R-:W3:Y:S01]  /*be90*/  LDL.LU R148, [R1+0x1f0] ;  /* 0x0001f00001947983 */ /* 0x000ee20000300800 */
[----:B------:R-:W-:-:S02]  /*bea0*/  F2FP.F16.F32.PACK_AB R147, R147, R146 ;  /* 0x000000929393723e */ /* 0x000fc400000000ff */
[----:B------:R-:W-:Y:S02]  /*beb0*/  F2FP.F16.F32.PACK_AB R146, R145, R144 ;  /* 0x000000909192723e */ /* 0x000fe400000000ff */
[----:B--2---:R-:W-:Y:S02]  /*bec0*/  F2FP.F16.F32.PACK_AB R149, R16, R149 ;  /* 0x000000951095723e */ /* 0x004fe400000000ff */
[----:B------:R-:W2:Y:S01]  /*bed0*/  LDL.LU R16, [R1+0x34c] ;  /* 0x00034c0001107983 */ /* 0x000ea20000300800 */
[----:B---3--:R-:W-:-:S03]  /*bee0*/  F2FP.F16.F32.PACK_AB R148, R7, R148 ;  /* 0x000000940794723e */ /* 0x008fc600000000ff */
[----:B------:R1:W5:Y:S04]  /*bef0*/  LDL.LU R7, [R1+0x348] ;  /* 0x0003480001077983 */ /* 0x0003680000300800 */
[----:B------:R-:W3:Y:S01]  /*bf00*/  LDL.LU R145, [R1+0x1ec] ;  /* 0x0001ec0001917983 */ /* 0x000ee20000300800 */
[----:B------:R-:W-:Y:S02]  /*bf10*/  F2FP.F16.F32.PACK_AB R143, R143, R142 ;  /* 0x0000008e8f8f723e */ /* 0x000fe400000000ff */
[----:B------:R-:W-:Y:S02]  /*bf20*/  F2FP.F16.F32.PACK_AB R139, R139, R138 ;  /* 0x0000008a8b8b723e */ /* 0x000fe400000000ff */
[----:B------:R-:W-:Y:S02]  /*bf30*/  F2FP.F16.F32.PACK_AB R135, R135, R134 ;  /* 0x000000868787723e */ /* 0x000fe400000000ff */
[----:B------:R-:W-:-:S02]  /*bf40*/  F2FP.F16.F32.PACK_AB R131, R131, R130 ;  /* 0x000000828383723e */ /* 0x000fc400000000ff */
[----:B------:R-:W-:Y:S02]  /*bf50*/  F2FP.F16.F32.PACK_AB R127, R127, R126 ;  /* 0x0000007e7f7f723e */ /* 0x000fe400000000ff */
[----:B------:R-:W-:Y:S02]  /*bf60*/  F2FP.F16.F32.PACK_AB R123, R123, R122 ;  /* 0x0000007a7b7b723e */ /* 0x000fe400000000ff */
        /* <DEDUP_REMOVED lines=54> */
[----:B----4-:R-:W-:Y:S02]  /*c2d0*/  F2FP.F16.F32.PACK_AB R144, R5, R8 ;  /* 0x000000080590723e */ /* 0x010fe400000000ff */
        /* <DEDUP_REMOVED lines=59> */
[----:B--2---:R-:W-:Y:S02]  /*c690*/  F2FP.F16.F32.PACK_AB R24, R16, R15 ;  /* 0x0000000f1018723e */ /* 0x004fe400000000ff */
[----:B-1-3--:R-:W-:-:S07]  /*c6a0*/  F2FP.F16.F32.PACK_AB R145, R145, R14 ;  /* 0x0000000e9191723e */ /* 0x00afce00000000ff */
.L_x_0:
[----:B------:R-:W2:Y:S01]  /*c6b0*/  LDL.LU R6, [R1+0x328] ;  /* 0x0003280001067983 */ /* 0x000ea20000300800 */
[----:B------:R-:W-:Y:S01]  /*c6c0*/  ULDC.64 UR6, c[0x0][0x228] ;  /* 0x00008a0000067ab9 */ /* 0x000fe20000000a00 */
[----:B-----5:R-:W-:Y:S01]  /*c6d0*/  VIADD R5, R7, 0x1 ;  /* 0x0000000107057836 */ /* 0x020fe20000000000 */
[----:B------:R-:W-:Y:S01]  /*c6e0*/  ULDC UR4, c[0x0][0x22c] ;  /* 0x00008b0000047ab9 */ /* 0x000fe20000000800 */
[----:B------:R-:W1:Y:S01]  /*c6f0*/  S2R R4, SR_TID.X ;  /* 0x0000000000047919 */ /* 0x000e620000002100 */
[----:B------:R-:W-:Y:S01]  /*c700*/  ULDC UR5, c[0x0][0x22c] ;  /* 0x00008b0000057ab9 */ /* 0x000fe20000000800 */
[----:B------:R-:W3:Y:S01]  /*c710*/  S2R R8, SR_TID.X ;  /* 0x0000000000087919 */ /* 0x000ee20000002100 */
[C---:B-1----:R-:W-:Y:S02]  /*c720*/  IMAD.SHL.U32 R0, R4.reuse, 0x10, RZ ;  /* 0x0000001004007824 */ /* 0x042fe400078e00ff */
[----:B------:R-:W-:Y:S01]  /*c730*/  IMAD.SHL.U32 R2, R4, 0x40, RZ ;  /* 0x0000004004027824 */ /* 0x000fe200078e00ff */
[----:B---3--:R-:W-:-:S02]  /*c740*/  LOP3.LUT R8, R8, 0x7f, RZ, 0xc0, !PT ;  /* 0x0000007f08087812 */ /* 0x008fc400078ec0ff */
[----:B------:R-:W-:Y:S02]  /*c750*/  LOP3.LUT R0, R0, 0xf0, RZ, 0xc0, !PT ;  /* 0x000000f000007812 */ /* 0x000fe400078ec0ff */
[----:B------:R-:W-:Y:S01]  /*c760*/  LOP3.LUT R3, R2, 0x400, RZ, 0xc0, !PT ;  /* 0x0000040002037812 */ /* 0x000fe200078ec0ff */
[----:B------:R-:W-:-:S03]  /*c770*/  VIADD R2, R7, 0x3 ;  /* 0x0000000307027836 */ /* 0x000fc60000000000 */
[----:B------:R-:W-:Y:S01]  /*c780*/  IADD3 R3, R3, UR12, R0 ;  /* 0x0000000c03037c10 */ /* 0x000fe2000fffe000 */
[----:B------:R-:W-:Y:S02]  /*c790*/  IMAD.SHL.U32 R0, R4, 0x8, RZ ;  /* 0x0000000804007824 */ /* 0x000fe400078e00ff */
[----:B------:R-:W-:-:S03]  /*c7a0*/  VIADD R4, R7, 0x2 ;  /* 0x0000000207047836 */ /* 0x000fc60000000000 */
[----:B------:R-:W-:Y:S01]  /*c7b0*/  LOP3.LUT R0, R0, 0x300, RZ, 0xc0, !PT ;  /* 0x0000030000007812 */ /* 0x000fe200078ec0ff */
[----:B------:R-:W-:Y:S01]  /*c7c0*/  BAR.SYNC.DEFER_BLOCKING 0x0 ;  /* 0x0000000000007b1d */ /* 0x000fe20000010000 */
[----:B--2---:R-:W-:-:S05]  /*c7d0*/  ISETP.GE.AND P0, PT, R6, UR6, PT ;  /* 0x0000000606007c0c */ /* 0x004fca000bf06270 */
[----:B------:R-:W-:Y:S01]  /*c7e0*/  ULDC UR6, c[0x0][0x248] ;  /* 0x0000920000067ab9 */ /* 0x000fe20000000800 */
[----:B------:R-:W-:Y:S01]  /*c7f0*/  ISETP.LT.AND P5, PT, R5, UR4, !P0 ;  /* 0x0000000405007c0c */ /* 0x000fe2000c7a1270 */
[----:B------:R-:W-:Y:S01]  /*c800*/  ULDC UR4, c[0x0][0x22c] ;  /* 0x00008b0000047ab9 */ /* 0x000fe20000000800 */
[----:B------:R-:W-:Y:S01]  /*c810*/  ISETP.LT.AND P1, PT, R2, UR5, !P0 ;  /* 0x0000000502007c0c */ /* 0x000fe2000c721270 */
[C---:B------:R-:W-:Y:S01]  /*c820*/  VIADD R2, R7.reuse, 0x4 ;  /* 0x0000000407027836 */ /* 0x040fe20000000000 */
[----:B------:R-:W-:Y:S01]  /*c830*/  ISETP.LT.AND P2, PT, R4, UR4, !P0 ;  /* 0x0000000404007c0c */ /* 0x000fe2000c741270 */
[----:B------:R-:W-:Y:S01]  /*c840*/  IMAD.IADD R4, R0, 0x1, R3 ;  /* 0x0000000100047824 */ /* 0x000fe200078e0203 */
[----:B------:R-:W-:Y:S01]  /*c850*/  LEA R0, R8, UR12, 0x4 ;  /* 0x0000000c08007c11 */ /* 0x000fe2000f8e20ff */
[----:B------:R-:W-:Y:S01]  /*c860*/  ULDC UR4, c[0x0][0x22c] ;  /* 0x00008b0000047ab9 */ /* 0x000fe20000000800 */
[C---:B------:R-:W-:Y:S01]  /*c870*/  IMAD R5, R7.reuse, UR6, RZ ;  /* 0x0000000607057c24 */ /* 0x040fe2000f8e02ff */
[----:B------:R-:W-:Y:S01]  /*c880*/  ISETP.LT.AND P3, PT, R2, UR4, !P0 ;  /* 0x0000000402007c0c */ /* 0x000fe2000c761270 */
[----:B------:R-:W-:Y:S01]  /*c890*/  STSM.16.M88.4 [R4], R24 ;  /* 0x0000001804007844 */ /* 0x000fe20000000200 */
[----:B------:R-:W-:Y:S01]  /*c8a0*/  ULDC UR4, c[0x0][0x244] ;  /* 0x0000910000047ab9 */ /* 0x000fe20000000800 */
[----:B------:R-:W-:Y:S01]  /*c8b0*/  BAR.SYNC.DEFER_BLOCKING 0x0 ;  /* 0x0000000000007b1d */ /* 0x000fe20000010000 */
[----:B------:R-:W-:Y:S01]  /*c8c0*/  IMAD R3, R6, UR4, RZ ;  /* 0x0000000406037c24 */ /* 0x000fe2000f8e02ff */
[----:B------:R-:W-:-:S04]  /*c8d0*/  ISETP.LT.AND P4, PT, R7, UR7, !P0 ;  /* 0x0000000707007c0c */ /* 0x000fc8000c781270 */
[----:B------:R-:W-:Y:S01]  /*c8e0*/  ULDC.64 UR4, c[0x0][0x220] ;  /* 0x0000880000047ab9 */ /* 0x000fe20000000a00 */
[----:B------:R-:W-:Y:S01]  /*c8f0*/  ULDC UR6, c[0x0][0x248] ;  /* 0x0000920000067ab9 */ /* 0x000fe20000000800 */
[----:B------:R-:W-:Y:S01]  /*c900*/  LEA R2, P6, R3, UR4, 0x1 ;  /* 0x0000000403027c11 */ /* 0x000fe2000f8c08ff */
[----:B------:R-:W-:Y:S01]  /*c910*/  ULDC UR4, c[0x0][0x248] ;  /* 0x0000920000047ab9 */ /* 0x000fe20000000800 */
[----:B------:R-:W-:Y:S01]  /*c920*/  ULDC UR7, c[0x0][0x22c] ;  /* 0x00008b0000077ab9 */ /* 0x000fe20000000800 */
[----:B------:R-:W-:Y:S01]  /*c930*/  VIADD R6, R5, UR4 ;  /* 0x0000000405067c36 */ /* 0x000fe20008000000 */
[----:B------:R-:W-:Y:S01]  /*c940*/  LEA.HI.X.SX32 R3, R3, UR5, 0x1, P6 ;  /* 0x0000000503037c11 */ /* 0x000fe2000b0f0eff */
[----:B------:R-:W-:Y:S01]  /*c950*/  ULDC UR4, c[0x0][0x248] ;  /* 0x0000920000047ab9 */ /* 0x000fe20000000800 */
[----:B------:R-:W-:Y:S01]  /*c960*/  ULDC UR5, c[0x0][0x22c] ;  /* 0x00008b0000057ab9 */ /* 0x000fe20000000800 */
[----:B------:R-:W1:Y:S01]  /*c970*/  LDS.128 R8, [R0] ;  /* 0x0000000000087984 */ /* 0x000e620000000c00 */
[----:B------:R-:W-:Y:S06]  /*c980*/  BAR.SYNC.DEFER_BLOCKING 0x0 ;  /* 0x0000000000007b1d */ /* 0x000fec0000010000 */
[----:B------:R-:W-:Y:S02]  /*c990*/  STSM.16.M88.4 [R4], R28 ;  /* 0x0000001c04007844 */ /* 0x000fe40000000200 */
[----:B------:R-:W-:Y:S06]  /*c9a0*/  BAR.SYNC.DEFER_BLOCKING 0x0 ;  /* 0x0000000000007b1d */ /* 0x000fec0000010000 */
[----:B------:R-:W2:Y:S02]  /*c9b0*/  LDS.128 R12, [R0] ;  /* 0x00000000000c7984 */ /* 0x000ea40000000c00 */
[----:B------:R-:W-:Y:S06]  /*c9c0*/  BAR.SYNC.DEFER_BLOCKING 0x0 ;  /* 0x0000000000007b1d */ /* 0x000fec0000010000 */
[----:B------:R-:W-:Y:S02]  /*c9d0*/  STSM.16.M88.4 [R4], R32 ;  /* 0x0000002004007844 */ /* 0x000fe40000000200 */
[----:B------:R-:W-:Y:S06]  /*c9e0*/  BAR.SYNC.DEFER_BLOCKING 0x0 ;  /* 0x0000000000007b1d */ /* 0x000fec0000010000 */
[----:B0-----:R-:W0:Y:S02]  /*c9f0*/  LDS.128 R16, [R0] ;  /* 0x0000000000107984 */ /* 0x001e240000000c00 */
[----:B------:R-:W-:Y:S06]  /*ca00*/  BAR.SYNC.DEFER_BLOCKING 0x0 ;  /* 0x0000000000007b1d */ /* 0x000fec0000010000 */
[----:B------:R-:W-:Y:S02]  /*ca10*/  STSM.16.M88.4 [R4], R36 ;  /* 0x0000002404007844 */ /* 0x000fe40000000200 */
[----:B------:R-:W-:Y:S06]  /*ca20*/  BAR.SYNC.DEFER_BLOCKING 0x0 ;  /* 0x0000000000007b1d */ /* 0x000fec0000010000 */
[----:B------:R-:W3:Y:S02]  /*ca30*/  LDS.128 R20, [R0] ;  /* 0x0000000000147984 */ /* 0x000ee40000000c00 */
[----:B------:R-:W-:Y:S06]  /*ca40*/  BAR.SYNC.DEFER_BLOCKING 0x0 ;  /* 0x0000000000007b1d */ /* 0x000fec0000010000 */
[----:B------:R-:W-:Y:S02]  /*ca50*/  STSM.16.M88.4 [R4], R40 ;  /* 0x0000002804007844 */ /* 0x000fe40000000200 */
[----:B------:R-:W-:Y:S06]  /*ca60*/  BAR.SYNC.DEFER_BLOCKING 0x0 ;  /* 0x0000000000007b1d */ /* 0x000fec0000010000 */
[----:B------:R-:W4:Y:S02]  /*ca70*/  LDS.128 R24, [R0] ;  /* 0x0000000000187984 */ /* 0x000f240000000c00 */
        /* <DEDUP_REMOVED lines=89> */
[----:B------:R1:W-:Y:S02]  /*d010*/  STSM.16.M88.4 [R4], R132 ;  /* 0x0000008404007844 */ /* 0x0003e40000000200 */
[----:B------:R-:W-:Y:S01]  /*d020*/  BAR.SYNC.DEFER_BLOCKING 0x0 ;  /* 0x0000000000007b1d */ /* 0x000fe20000010000 */
[----:B-1----:R-:W-:-:S04]  /*d030*/  LEA R132, P6, R5, R2, 0x1 ;  /* 0x0000000205847211 */ /* 0x002fc800078c08ff */
[----:B------:R-:W-:Y:S01]  /*d040*/  LEA.HI.X.SX32 R133, R5, R3, 0x1, P6 ;  /* 0x0000000305857211 */ /* 0x000fe200030f0eff */
[----:B------:R-:W-:Y:S01]  /*d050*/  VIADD R5, R7, 0x5 ;  /* 0x0000000507057836 */ /* 0x000fe20000000000 */
[----:B------:R-:W-:-:S04]  /*d060*/  LEA R134, P6, R6, R2, 0x1 ;  /* 0x0000000206867211 */ /* 0x000fc800078c08ff */
[C---:B------:R-:W-:Y:S01]  /*d070*/  LEA.HI.X.SX32 R135, R6.reuse, R3, 0x1, P6 ;  /* 0x0000000306877211 */ /* 0x040fe200030f0eff */
[----:B------:R-:W1:Y:S01]  /*d080*/  LDS.128 R116, [R0] ;  /* 0x0000000000747984 */ /* 0x000e620000000c00 */
[----:B------:R-:W-:Y:S06]  /*d090*/  BAR.SYNC.DEFER_BLOCKING 0x0 ;  /* 0x0000000000007b1d */ /* 0x000fec0000010000 */
[----:B------:R2:W-:Y:S02]  /*d0a0*/  STSM.16.M88.4 [R4], R136 ;  /* 0x0000008804007844 */ /* 0x0005e40000000200 */
[----:B------:R-:W-:Y:S01]  /*d0b0*/  BAR.SYNC.DEFER_BLOCKING 0x0 ;  /* 0x0000000000007b1d */ /* 0x000fe20000010000 */
[----:B--2---:R-:W-:Y:S01]  /*d0c0*/  VIADD R136, R6, UR4 ;  /* 0x0000000406887c36 */ /* 0x004fe20008000000 */
[----:B------:R-:W-:-:S04]  /*d0d0*/  PRMT R137, R8, 0x7632, R137 ;  /* 0x0000763208897816 */ /* 0x000fc80000000089 */
[----:B------:R-:W-:Y:S01]  /*d0e0*/  ULDC UR4, c[0x0][0x248] ;  /* 0x0000920000047ab9 */ /* 0x000fe20000000800 */
[----:B------:R-:W-:Y:S01]  /*d0f0*/  VIADD R6, R7, 0x6 ;  /* 0x0000000607067836 */ /* 0x000fe20000000000 */
[----:B------:R-:W2:Y:S01]  /*d100*/  LDS.128 R120, [R0] ;  /* 0x0000000000787984 */ /* 0x000ea20000000c00 */
[----:B------:R-:W-:Y:S06]  /*d110*/  BAR.SYNC.DEFER_BLOCKING 0x0 ;  /* 0x0000000000007b1d */ /* 0x000fec0000010000 */
[----:B------:R-:W-:Y:S02]  /*d120*/  STSM.16.M88.4 [R4], R140 ;  /* 0x0000008c04007844 */ /* 0x000fe40000000200 */
[----:B------:R-:W-:Y:S06]  /*d130*/  BAR.SYNC.DEFER_BLOCKING 0x0 ;  /* 0x0000000000007b1d */ /* 0x000fec0000010000 */
[----:B------:R-:W2:Y:S02]  /*d140*/  LDS.128 R124, [R0] ;  /* 0x00000000007c7984 */ /* 0x000ea40000000c00 */
[----:B------:R-:W-:Y:S06]  /*d150*/  BAR.SYNC.DEFER_BLOCKING 0x0 ;  /* 0x0000000000007b1d */ /* 0x000fec0000010000 */
[----:B------:R-:W-:Y:S02]  /*d160*/  STSM.16.M88.4 [R4], R144 ;  /* 0x0000009004007844 */ /* 0x000fe40000000200 */
[----:B------:R-:W-:Y:S06]  /*d170*/  BAR.SYNC.DEFER_BLOCKING 0x0 ;  /* 0x0000000000007b1d */ /* 0x000fec0000010000 */
[----:B------:R-:W2:Y:S02]  /*d180*/  LDS.128 R128, [R0] ;  /* 0x0000000000807984 */ /* 0x000ea40000000c00 */
[----:B------:R-:W-:Y:S06]  /*d190*/  BAR.SYNC.DEFER_BLOCKING 0x0 ;  /* 0x0000000000007b1d */ /* 0x000fec0000010000 */
[----:B------:R0:W-:Y:S02]  /*d1a0*/  STSM.16.M88.4 [R4], R148 ;  /* 0x0000009404007844 */ /* 0x0001e40000000200 */
[----:B------:R-:W-:Y:S01]  /*d1b0*/  BAR.SYNC.DEFER_BLOCKING 0x0 ;  /* 0x0000000000007b1d */ /* 0x000fe20000010000 */
[----:B0-----:R-:W-:-:S05]  /*d1c0*/  LEA R4, P6, R136, R2, 0x1 ;  /* 0x0000000288047211 */ /* 0x001fca00078c08ff */
[----:B------:R0:W-:Y:S01]  /*d1d0*/  @P4 STG.E.U16 desc[UR14][R132.64], R8 ;  /* 0x0000000884004986 */ /* 0x0001e2000c10150e */
[----:B------:R-:W-:Y:S01]  /*d1e0*/  ISETP.LT.AND P4, PT, R5, UR5, !P0 ;  /* 0x0000000505007c0c */ /* 0x000fe2000c781270 */
[----:B------:R-:W-:Y:S01]  /*d1f0*/  ULDC UR5, c[0x0][0x22c] ;  /* 0x00008b0000057ab9 */ /* 0x000fe20000000800 */
[C---:B------:R-:W-:Y:S01]  /*d200*/  LEA.HI.X.SX32 R5, R136.reuse, R3, 0x1, P6 ;  /* 0x0000000388057211 */ /* 0x040fe200030f0eff */
[----:B------:R-:W-:Y:S01]  /*d210*/  VIADD R136, R136, UR4 ;  /* 0x0000000488887c36 */ /* 0x000fe20008000000 */
[----:B------:R3:W-:Y:S01]  /*d220*/  @P5 STG.E.U16 desc[UR14][R134.64], R137 ;  /* 0x0000008986005986 */ /* 0x0007e2000c10150e */
[----:B------:R-:W-:Y:S01]  /*d230*/  ISETP.LT.AND P5, PT, R6, UR5, !P0 ;  /* 0x0000000506007c0c */ /* 0x000fe2000c7a1270 */
[----:B------:R-:W-:Y:S01]  /*d240*/  ULDC UR4, c[0x0][0x248] ;  /* 0x0000920000047ab9 */ /* 0x000fe20000000800 */
[----:B------:R-:W-:Y:S01]  /*d250*/  ULDC UR5, c[0x0][0x22c] ;  /* 0x00008b0000057ab9 */ /* 0x000fe20000000800 */
[----:B------:R4:W-:Y:S01]  /*d260*/  @P2 STG.E.U16 desc[UR14][R4.64], R9 ;  /* 0x0000000904002986 */ /* 0x0009e2000c10150e */
[C---:B------:R-:W-:Y:S01]  /*d270*/  VIADD R6, R136.reuse, UR4 ;  /* 0x0000000488067c36 */ /* 0x040fe20008000000 */
[----:B------:R-:W-:Y:S01]  /*d280*/  ULDC UR4, c[0x0][0x22c] ;  /* 0x00008b0000047ab9 */ /* 0x000fe20000000800 */
[----:B0-----:R-:W-:Y:S01]  /*d290*/  LEA R132, P2, R136, R2, 0x1 ;  /* 0x0000000288847211 */ /* 0x001fe200078408ff */
[----:B------:R-:W-:-:S03]  /*d2a0*/  VIADD R8, R7, 0x7 ;  /* 0x0000000707087836 */ /* 0x000fc60000000000 */
[-C--:B------:R-:W-:Y:S02]  /*d2b0*/  LEA.HI.X.SX32 R133, R136, R3.reuse, 0x1, P2 ;  /* 0x0000000388857211 */ /* 0x080fe400010f0eff */
[----:B---3--:R-:W-:Y:S02]  /*d2c0*/  PRMT R135, R9, 0x7632, R135 ;  /* 0x0000763209877816 */ /* 0x008fe40000000087 */
[----:B------:R-:W-:Y:S01]  /*d2d0*/  ISETP.LT.AND P2, PT, R8, UR5, !P0 ;  /* 0x0000000508007c0c */ /* 0x000fe2000c741270 */
[C---:B------:R-:W-:Y:S01]  /*d2e0*/  VIADD R8, R7.reuse, 0x8 ;  /* 0x0000000807087836 */ /* 0x040fe20000000000 */
[----:B------:R-:W-:Y:S01]  /*d2f0*/  LEA R134, P6, R6, R2, 0x1 ;  /* 0x0000000206867211 */ /* 0x000fe200078c08ff */
[----:B------:R0:W-:Y:S01]  /*d300*/  @P1 STG.E.U16 desc[UR14][R132.64], R135 ;  /* 0x0000008784001986 */ /* 0x0001e2000c10150e */
[C---:B----4-:R-:W-:Y:S01]  /*d310*/  VIADD R5, R7.reuse, 0x9 ;  /* 0x0000000907057836 */ /* 0x050fe20000000000 */
[----:B------:R-:W-:Y:S01]  /*d320*/  PRMT R9, R10, 0x7632, R9 ;  /* 0x000076320a097816 */ /* 0x000fe20000000009 */
[----:B------:R-:W-:Y:S01]  /*d330*/  ULDC UR5, c[0x0][0x22c] ;  /* 0x00008b0000057ab9 */ /* 0x000fe20000000800 */
[----:B------:R-:W-:Y:S01]  /*d340*/  ISETP.LT.AND P1, PT, R8, UR4, !P0 ;  /* 0x0000000408007c0c */ /* 0x000fe2000c721270 */
[----:B------:R-:W-:Y:S01]  /*d350*/  ULDC UR4, c[0x0][0x248] ;  /* 0x0000920000047ab9 */ /* 0x000fe20000000800 */
[----:B------:R-:W-:Y:S01]  /*d360*/  VIADD R8, R7, 0xa ;  /* 0x0000000a07087836 */ /* 0x000fe20000000000 */
[C---:B0-----:R-:W-:Y:S01]  /*d370*/  LEA.HI.X.SX32 R135, R6.reuse, R3, 0x1, P6 ;  /* 0x0000000306877211 */ /* 0x041fe200030f0eff */
[----:B------:R-:W-:Y:S01]  /*d380*/  VIADD R6, R6, UR4 ;  /* 0x0000000406067c36 */ /* 0x000fe20008000000 */
[----:B------:R-:W-:-:S03]  /*d390*/  ULDC UR4, c[0x0][0x22c] ;  /* 0x00008b0000047ab9 */ /* 0x000fc60000000800 */
[----:B------:R0:W-:Y:S01]  /*d3a0*/  @P3 STG.E.U16 desc[UR14][R134.64], R10 ;  /* 0x0000000a86003986 */ /* 0x0001e2000c10150e */
[CC--:B------:R-:W-:Y:S02]  /*d3b0*/  LEA R4, P6, R6.reuse, R2.reuse, 0x1 ;  /* 0x0000000206047211 */ /* 0x0c0fe400078c08ff */
[----:B------:R-:W-:Y:S01]  /*d3c0*/  ISETP.LT.AND P3, PT, R5, UR4, !P0 ;  /* 0x0000000405007c0c */ /* 0x000fe2000c761270 */
[----:B------:R-:W-:Y:S01]  /*d3d0*/  ULDC UR4, c[0x0][0x248] ;  /* 0x0000920000047ab9 */ /* 0x000fe20000000800 */
[CC--:B------:R-:W-:Y:S01]  /*d3e0*/  LEA.HI.X.SX32 R5, R6.reuse, R3.reuse, 0x1, P6 ;  /* 0x0000000306057211 */ /* 0x0c0fe200030f0eff */
[----:B------:R-:W-:Y:S01]  /*d3f0*/  VIADD R6, R6, UR4 ;  /* 0x0000000406067c36 */ /* 0x000fe20008000000 */
[----:B------:R-:W-:Y:S01]  /*d400*/  ULDC UR4, c[0x0][0x248] ;  /* 0x0000920000047ab9 */ /* 0x000fe20000000800 */
[----:B------:R-:W-:Y:S01]  /*d410*/  ISETP.LT.AND P6, PT, R8, UR5, !P0 ;  /* 0x0000000508007c0c */ /* 0x000fe2000c7c1270 */
[----:B------:R-:W-:Y:S01]  /*d420*/  ULDC UR5, c[0x0][0x248] ;  /* 0x0000920000057ab9 */ /* 0x000fe20000000800 */
[----:B------:R3:W-:Y:S01]  /*d430*/  @P4 STG.E.U16 desc[UR14][R4.64], R9 ;  /* 0x0000000904004986 */ /* 0x0007e2000c10150e */
[CC--:B------:R-:W-:Y:S01]  /*d440*/  LEA R8, P4, R6.reuse, R2.reuse, 0x1 ;  /* 0x0000000206087211 */ /* 0x0c0fe200078808ff */
[C---:B0-----:R-:W-:Y:S01]  /*d450*/  VIADD R10, R6.reuse, UR4 ;  /* 0x00000004060a7c36 */ /* 0x041fe20008000000 */
[----:B------:R-:W-:Y:S01]  /*d460*/  ULDC UR4, c[0x0][0x22c] ;  /* 0x00008b0000047ab9 */ /* 0x000fe20000000800 */
[----:B------:R-:W-:Y:S01]  /*d470*/  VIADD R134, R7, 0xb ;  /* 0x0000000b07867836 */ /* 0x000fe20000000000 */
[-C--:B---3--:R-:W-:Y:S01]  /*d480*/  LEA.HI.X.SX32 R9, R6, R3.reuse, 0x1, P4 ;  /* 0x0000000306097211 */ /* 0x088fe200020f0eff */
[C---:B------:R-:W-:Y:S01]  /*d490*/  VIADD R6, R10.reuse, UR5 ;  /* 0x000000050a067c36 */ /* 0x040fe20008000000 */
[CC--:B------:R-:W-:Y:S01]  /*d4a0*/  LEA R132, P4, R10.reuse, R2.reuse, 0x1 ;  /* 0x000000020a847211 */ /* 0x0c0fe200078808ff */
[----:B------:R-:W-:Y:S01]  /*d4b0*/  ULDC UR5, c[0x0][0x22c] ;  /* 0x00008b0000057ab9 */ /* 0x000fe20000000800 */
[----:B------:R-:W-:Y:S01]  /*d4c0*/  PRMT R5, R11, 0x7632, R5 ;  /* 0x000076320b057816 */ /* 0x000fe20000000005 */
[----:B------:R-:W-:Y:S01]  /*d4d0*/  @P5 STG.E.U16 desc[UR14][R8.64], R11 ;  /* 0x0000000b08005986 */ /* 0x000fe2000c10150e */
[----:B------:R-:W-:Y:S01]  /*d4e0*/  LEA.HI.X.SX32 R133, R10, R3, 0x1, P4 ;  /* 0x000000030a857211 */ /* 0x000fe200020f0eff */
[----:B------:R-:W-:Y:S01]  /*d4f0*/  VIADD R10, R7, 0xc ;  /* 0x0000000c070a7836 */ /* 0x000fe20000000000 */
[----:B------:R-:W-:-:S02]  /*d500*/  LEA R4, P4, R6, R2, 0x1 ;  /* 0x0000000206047211 */ /* 0x000fc400078808ff */
[----:B------:R-:W-:Y:S01]  /*d510*/  ISETP.LT.AND P5, PT, R134, UR4, !P0 ;  /* 0x0000000486007c0c */ /* 0x000fe2000c7a1270 */
[----:B------:R0:W-:Y:S01]  /*d520*/  @P2 STG.E.U16 desc[UR14][R132.64], R5 ;  /* 0x0000000584002986 */ /* 0x0001e2000c10150e */
[----:B------:R-:W-:Y:S01]  /*d530*/  ULDC UR4, c[0x0][0x22c] ;  /* 0x00008b0000047ab9 */ /* 0x000fe20000000800 */
[----:B0-----:R-:W-:Y:S02]  /*d540*/  LEA.HI.X.SX32 R5, R6, R3, 0x1, P4 ;  /* 0x0000000306057211 */ /* 0x001fe400020f0eff */
[----:B------:R-:W-:Y:S01]  /*d550*/  ISETP.LT.AND P4, PT, R10, UR4, !P0 ;  /* 0x000000040a007c0c */ /* 0x000fe2000c781270 */
[----:B------:R-:W-:Y:S01]  /*d560*/  ULDC UR4, c[0x0][0x248] ;  /* 0x0000920000047ab9 */ /* 0x000fe20000000800 */
[----:B------:R-:W-:Y:S01]  /*d570*/  VIADD R10, R7, 0xd ;  /* 0x0000000d070a7836 */ /* 0x000fe20000000000 */
[----:B------:R0:W-:Y:S01]  /*d580*/  @P1 STG.E.U16 desc[UR14][R4.64], R12 ;  /* 0x0000000c04001986 */ /* 0x0001e2000c10150e */
[----:B------:R-:W-:Y:S01]  /*d590*/  VIADD R6, R6, UR4 ;  /* 0x0000000406067c36 */ /* 0x000fe20008000000 */
[----:B------:R-:W-:-:S02]  /*d5a0*/  ULDC UR4, c[0x0][0x22c] ;  /* 0x00008b0000047ab9 */ /* 0x000fc40000000800 */
[----:B------:R-:W-:Y:S01]  /*d5b0*/  ISETP.LT.AND P2, PT, R10, UR4, !P0 ;  /* 0x000000040a007c0c */ /* 0x000fe2000c741270 */
[----:B------:R-:W-:Y:S01]  /*d5c0*/  ULDC UR4, c[0x0][0x248] ;  /* 0x0000920000047ab9 */ /* 0x000fe20000000800 */
[----:B------:R-:W-:Y:S01]  /*d5d0*/  LEA R8, P1, R6, R2, 0x1 ;  /* 0x0000000206087211 */ /* 0x000fe200078208ff */
[----:B------:R-:W-:-:S03]  /*d5e0*/  VIADD R10, R7, 0xe ;  /* 0x0000000e070a7836 */ /* 0x000fc60000000000 */
[C---:B------:R-:W-:Y:S01]  /*d5f0*/  LEA.HI.X.SX32 R9, R6.reuse, R3, 0x1, P1 ;  /* 0x0000000306097211 */ /* 0x040fe200008f0eff */
[----:B------:R-:W-:Y:S01]  /*d600*/  VIADD R6, R6, UR4 ;  /* 0x0000000406067c36 */ /* 0x000fe20008000000 */
[----:B0-----:R-:W-:Y:S01]  /*d610*/  PRMT R5, R12, 0x7632, R5 ;  /* 0x000076320c057816 */ /* 0x001fe20000000005 */
[----:B------:R-:W-:Y:S01]  /*d620*/  ULDC UR4, c[0x0][0x248] ;  /* 0x0000920000047ab9 */ /* 0x000fe20000000800 */
[----:B------:R-:W-:Y:S01]  /*d630*/  ISETP.LT.AND P1, PT, R10, UR5, !P0 ;  /* 0x000000050a007c0c */ /* 0x000fe2000c721270 */
[C---:B------:R-:W-:Y:S01]  /*d640*/  VIADD R11, R6.reuse, UR4 ;  /* 0x00000004060b7c36 */ /* 0x040fe20008000000 */
[----:B------:R-:W-:Y:S01]  /*d650*/  ULDC UR4, c[0x0][0x248] ;  /* 0x0000920000047ab9 */ /* 0x000fe20000000800 */
[----:B------:R0:W-:Y:S01]  /*d660*/  @P3 STG.E.U16 desc[UR14][R8.64], R5 ;  /* 0x0000000508003986 */ /* 0x0001e2000c10150e */
[----:B------:R-:W-:Y:S01]  /*d670*/  LEA R4, P3, R6, R2, 0x1 ;  /* 0x0000000206047211 */ /* 0x000fe200078608ff */
[----:B------:R-:W-:Y:S01]  /*d680*/  VIADD R12, R7, 0xf ;  /* 0x0000000f070c7836 */ /* 0x000fe20000000000 */
[----:B------:R-:W-:-:S02]  /*d690*/  ULDC UR5, c[0x0][0x22c] ;  /* 0x00008b0000057ab9 */ /* 0x000fc40000000800 */
[-C--:B0-----:R-:W-:Y:S01]  /*d6a0*/  LEA.HI.X.SX32 R5, R6, R3.reuse, 0x1, P3 ;  /* 0x0000000306057211 */ /* 0x081fe200018f0eff */
[C---:B------:R-:W-:Y:S01]  /*d6b0*/  VIADD R6, R11.reuse, UR4 ;  /* 0x000000040b067c36 */ /* 0x040fe20008000000 */
[-C--:B------:R-:W-:Y:S01]  /*d6c0*/  LEA R10, P3, R11, R2.reuse, 0x1 ;  /* 0x000000020b0a7211 */ /* 0x080fe200078608ff */
[----:B------:R-:W-:Y:S01]  /*d6d0*/  ULDC UR4, c[0x0][0x248] ;  /* 0x0000920000047ab9 */ /* 0x000fe20000000800 */
[----:B------:R-:W-:Y:S01]  /*d6e0*/  PRMT R9, R13, 0x7632, R9 ;  /* 0x000076320d097816 */ /* 0x000fe20000000009 */
[----:B------:R0:W-:Y:S01]  /*d6f0*/  @P6 STG.E.U16 desc[UR14][R4.64], R13 ;  /* 0x0000000d04006986 */ /* 0x0001e2000c10150e */
[-C--:B------:R-:W-:Y:S02]  /*d700*/  LEA.HI.X.SX32 R11, R11, R3.reuse, 0x1, P3 ;  /* 0x000000030b0b7211 */ /* 0x080fe400018f0eff */
[-C--:B------:R-:W-:Y:S02]  /*d710*/  LEA R8, P6, R6, R2.reuse, 0x1 ;  /* 0x0000000206087211 */ /* 0x080fe400078c08ff */
[----:B------:R-:W-:Y:S01]  /*d720*/  ISETP.LT.AND P3, PT, R12, UR5, !P0 ;  /* 0x000000050c007c0c */ /* 0x000fe2000c761270 */
[----:B------:R3:W-:Y:S01]  /*d730*/  @P5 STG.E.U16 desc[UR14][R10.64], R9 ;  /* 0x000000090a005986 */ /* 0x0007e2000c10150e */
[C---:B------:R-:W-:Y:S01]  /*d740*/  VIADD R12, R7.reuse, 0x10 ;  /* 0x00000010070c7836 */ /* 0x040fe20000000000 */
[----:B------:R-:W-:Y:S01]  /*d750*/  ULDC UR5, c[0x0][0x22c] ;  /* 0x00008b0000057ab9 */ /* 0x000fe20000000800 */
[C---:B0-----:R-:W-:Y:S01]  /*d760*/  VIADD R13, R7.reuse, 0x15 ;  /* 0x00000015070d7836 */ /* 0x041fe20000000000 */
[CC--:B---3--:R-:W-:Y:S01]  /*d770*/  LEA.HI.X.SX32 R9, R6.reuse, R3.reuse, 0x1, P6 ;  /* 0x0000000306097211 */ /* 0x0c8fe200030f0eff */
[----:B------:R-:W-:Y:S01]  /*d780*/  VIADD R6, R6, UR4 ;  /* 0x0000000406067c36 */ /* 0x000fe20008000000 */
[----:B------:R-:W-:Y:S01]  /*d790*/  ULDC UR4, c[0x0][0x248] ;  /* 0x0000920000047ab9 */ /* 0x000fe20000000800 */
[----:B------:R-:W-:Y:S01]  /*d7a0*/  ISETP.LT.AND P6, PT, R12, UR5, !P0 ;  /* 0x000000050c007c0c */ /* 0x000fe2000c7c1270 */
[C---:B------:R-:W-:Y:S01]  /*d7b0*/  VIADD R10, R7.reuse, 0x11 ;  /* 0x00000011070a7836 */ /* 0x040fe20000000000 */
[----:B------:R0:W-:Y:S01]  /*d7c0*/  @P4 STG.E.U16 desc[UR14][R8.64], R14 ;  /* 0x0000000e08004986 */ /* 0x0001e2000c10150e */
[CC--:B------:R-:W-:Y:S01]  /*d7d0*/  LEA R4, P4, R6.reuse, R2.reuse, 0x1 ;  /* 0x0000000206047211 */ /* 0x0c0fe200078808ff */
[C---:B------:R-:W-:Y:S01]  /*d7e0*/  VIADD R12, R6.reuse, UR4 ;  /* 0x00000004060c7c36 */ /* 0x040fe20008000000 */
[----:B------:R-:W-:Y:S01]  /*d7f0*/  ULDC UR5, c[0x0][0x22c] ;  /* 0x00008b0000057ab9 */ /* 0x000fe20000000800 */
[----:B------:R-:W-:Y:S01]  /*d800*/  ULDC UR4, c[0x0][0x22c] ;  /* 0x00008b0000047ab9 */ /* 0x000fe20000000800 */
[----:B------:R-:W-:Y:S01]  /*d810*/  LEA.HI.X.SX32 R5, R6, R3, 0x1, P4 ;  /* 0x0000000306057211 */ /* 0x000fe200020f0eff */
[----:B------:R-:W-:Y:S01]  /*d820*/  VIADD R6, R7, 0x12 ;  /* 0x0000001207067836 */ /* 0x000fe20000000000 */
[----:B------:R-:W-:Y:S01]  /*d830*/  ISETP.LT.AND P5, PT, R10, UR5, !P0 ;  /* 0x000000050a007c0c */ /* 0x000fe2000c7a1270 */
[----:B------:R-:W-:Y:S01]  /*d840*/  ULDC UR5, c[0x0][0x22c] ;  /* 0x00008b0000057ab9 */ /* 0x000fe20000000800 */
[----:B------:R-:W-:-:S02]  /*d850*/  LEA R10, P4, R12, R2, 0x1 ;  /* 0x000000020c0a7211 */ /* 0x000fc400078808ff */
[----:B0-----:R-:W-:Y:S01]  /*d860*/  PRMT R9, R14, 0x7632, R9 ;  /* 0x000076320e097816 */ /* 0x001fe20000000009 */
[----:B------:R-:W-:Y:S01]  /*d870*/  VIADD R14, R7, 0xff ;  /* 0x000000ff070e7836 */ /* 0x000fe20000000000 */
[----:B------:R-:W-:-:S03]  /*d880*/  LEA.HI.X.SX32 R11, R12, R3, 0x1, P4 ;  /* 0x000000030c0b7211 */ /* 0x000fc600020f0eff */
[----:B------:R0:W-:Y:S01]  /*d890*/  @P2 STG.E.U16 desc[UR14][R4.64], R9 ;  /* 0x0000000904002986 */ /* 0x0001e2000c10150e */
[----:B------:R-:W-:Y:S01]  /*d8a0*/  ISETP.LT.AND P2, PT, R6, UR4, !P0 ;  /* 0x0000000406007c0c */ /* 0x000fe2000c741270 */
[----:B------:R-:W-:Y:S01]  /*d8b0*/  ULDC UR4, c[0x0][0x248] ;  /* 0x0000920000047ab9 */ /* 0x000fe20000000800 */
[----:B------:R-:W-:Y:S01]  /*d8c0*/  VIADD R6, R7, 0x13 ;  /* 0x0000001307067836 */ /* 0x000fe20000000000 */
[----:B------:R3:W-:Y:S01]  /*d8d0*/  @P1 STG.E.U16 desc[UR14][R10.64], R15 ;  /* 0x0000000f0a001986 */ /* 0x0007e2000c10150e */
[----:B------:R-:W-:Y:S01]  /*d8e0*/  VIADD R12, R12, UR4 ;  /* 0x000000040c0c7c36 */ /* 0x000fe20008000000 */
[----:B------:R-:W-:Y:S02]  /*d8f0*/  ULDC UR4, c[0x0][0x22c] ;  /* 0x00008b0000047ab9 */ /* 0x000fe40000000800 */
[----:B------:R-:W-:Y:S01]  /*d900*/  ISETP.LT.AND P1, PT, R6, UR4, !P0 ;  /* 0x0000000406007c0c */ /* 0x000fe2000c721270 */
[----:B------:R-:W-:Y:S01]  /*d910*/  ULDC UR4, c[0x0][0x248] ;  /* 0x0000920000047ab9 */ /* 0x000fe20000000800 */
[----:B------:R-:W-:-:S02]  /*d920*/  LEA R8, P4, R12, R2, 0x1 ;  /* 0x000000020c087211 */ /* 0x000fc400078808ff */
[----:B0-----:R-:W-:Y:S01]  /*d930*/  PRMT R5, R15, 0x7632, R5 ;  /* 0x000076320f057816 */ /* 0x001fe20000000005 */
[C---:B------:R-:W-:Y:S01]  /*d940*/  VIADD R4, R7.reuse, 0x14 ;  /* 0x0000001407047836 */ /* 0x040fe20000000000 */
[CC--:B------:R-:W-:Y:S01]  /*d950*/  LEA.HI.X.SX32 R9, R12.reuse, R3.reuse, 0x1, P4 ;  /* 0x000000030c097211 */ /* 0x0c0fe200020f0eff */
[----:B------:R-:W-:Y:S01]  /*d960*/  VIADD R12, R12, UR4 ;  /* 0x000000040c0c7c36 */ /* 0x000fe20008000000 */
[----:B------:R-:W-:Y:S01]  /*d970*/  ULDC UR4, c[0x0][0x248] ;  /* 0x0000920000047ab9 */ /* 0x000fe20000000800 */
[C---:B---3--:R-:W-:Y:S01]  /*d980*/  VIADD R15, R7.reuse, 0xfe ;  /* 0x000000fe070f7836 */ /* 0x048fe20000000000 */
[----:B------:R-:W-:Y:S01]  /*d990*/  ISETP.LT.AND P4, PT, R4, UR5, !P0 ;  /* 0x0000000504007c0c */ /* 0x000fe2000c781270 */
[----:B------:R0:W-:Y:S01]  /*d9a0*/  @P3 STG.E.U16 desc[UR14][R8.64], R5 ;  /* 0x0000000508003986 */ /* 0x0001e2000c10150e */
[CC--:B------:R-:W-:Y:S01]  /*d9b0*/  LEA R4, P3, R12.reuse, R2.reuse, 0x1 ;  /* 0x000000020c047211 */ /* 0x0c0fe200078608ff */
[C---:B------:R-:W-:Y:S01]  /*d9c0*/  VIADD R6, R12.reuse, UR4 ;  /* 0x000000040c067c36 */ /* 0x040fe20008000000 */
[----:B------:R-:W-:Y:S01]  /*d9d0*/  ULDC UR4, c[0x0][0x248] ;  /* 0x0000920000047ab9 */ /* 0x000fe20000000800 */
[----:B------:R-:W-:Y:S01]  /*d9e0*/  ULDC UR5, c[0x0][0x22c] ;  /* 0x00008b0000057ab9 */ /* 0x000fe20000000800 */
[-C--:B0-----:R-:W-:Y:S01]  /*d9f0*/  LEA.HI.X.SX32 R5, R12, R3.reuse, 0x1, P3 ;  /* 0x000000030c057211 */ /* 0x081fe200018f0eff */
[C---:B------:R-:W-:Y:S01]  /*da00*/  VIADD R12, R6.reuse, UR4 ;  /* 0x00000004060c7c36 */ /* 0x040fe20008000000 */
[-C--:B------:R-:W-:Y:S01]  /*da10*/  LEA R10, P3, R6, R2.reuse, 0x1 ;  /* 0x00000002060a7211 */ /* 0x080fe200078608ff */
        /* <DEDUP_REMOVED lines=9> */
[C---:B------:R-:W-:Y:S01]  /*dab0*/  VIADD R13, R7.reuse, 0x25 ;  /* 0x00000025070d7836 */ /* 0x040fe20000000000 */
[----:B------:R-:W-:Y:S01]  /*dac0*/  ISETP.LT.AND P5, PT, R6, UR5, !P0 ;  /* 0x0000000506007c0c */ /* 0x000fe2000c7a1270 */
[----:B------:R-:W-:Y:S01]  /*dad0*/  ULDC UR5, c[0x0][0x22c] ;  /* 0x00008b0000057ab9 */ /* 0x000fe20000000800 */
[C---:B0-----:R-:W-:Y:S01]  /*dae0*/  LEA.HI.X.SX32 R9, R12.reuse, R3, 0x1, P6 ;  /* 0x000000030c097211 */ /* 0x041fe200030f0eff */
[----:B------:R-:W-:Y:S01]  /*daf0*/  VIADD R12, R12, UR4 ;  /* 0x000000040c0c7c36 */ /* 0x000fe20008000000 */
[----:B------:R-:W-:Y:S01]  /*db00*/  ULDC UR4, c[0x0][0x248] ;  /* 0x0000920000047ab9 */ /* 0x000fe20000000800 */
[----:B------:R-:W-:Y:S01]  /*db10*/  VIADD R10, R7, 0x17 ;  /* 0x00000017070a7836 */ /* 0x000fe20000000000 */
[----:B------:R-:W-:Y:S01]  /*db20*/  PRMT R11, R17, 0x7632, R11 ;  /* 0x00007632110b7816 */ /* 0x000fe2000000000b */
[----:B------:R0:W-:Y:S01]  /*db30*/  @P2 STG.E.U16 desc[UR14][R8.64], R17 ;  /* 0x0000001108002986 */ /* 0x0001e2000c10150e */
[C---:B------:R-:W-:Y:S01]  /*db40*/  LEA R4, P2, R12.reuse, R2, 0x1 ;  /* 0x000000020c047211 */ /* 0x040fe200078408ff */
[----:B------:R-:W-:Y:S01]  /*db50*/  VIADD R6, R12, UR4 ;  /* 0x000000040c067c36 */ /* 0x000fe20008000000 */
[----:B------:R-:W-:-:S02]  /*db60*/  ULDC UR4, c[0x0][0x22c] ;  /* 0x00008b0000047ab9 */ /* 0x000fc40000000800 */
[-C--:B------:R-:W-:Y:S01]  /*db70*/  LEA.HI.X.SX32 R5, R12, R3.reuse, 0x1, P2 ;  /* 0x000000030c057211 */ /* 0x080fe200010f0eff */
[C---:B------:R-:W-:Y:S01]  /*db80*/  VIADD R12, R7.reuse, 0x18 ;  /* 0x00000018070c7836 */ /* 0x040fe20000000000 */
[----:B------:R-:W-:Y:S01]  /*db90*/  ISETP.LT.AND P2, PT, R10, UR5, !P0 ;  /* 0x000000050a007c0c */ /* 0x000fe2000c741270 */
[----:B------:R-:W-:Y:S01]  /*dba0*/  ULDC UR5, c[0x0][0x22c] ;  /* 0x00008b0000057ab9 */ /* 0x000fe20000000800 */
[-C--:B------:R-:W-:Y:S01]  /*dbb0*/  LEA R10, P6, R6, R2.reuse, 0x1 ;  /* 0x00000002060a7211 */ /* 0x080fe200078c08ff */
[----:B------:R3:W-:Y:S01]  /*dbc0*/  @P1 STG.E.U16 desc[UR14][R4.64], R11 ;  /* 0x0000000b04001986 */ /* 0x0007e2000c10150e */
[----:B------:R-:W-:Y:S01]  /*dbd0*/  ISETP.LT.AND P1, PT, R12, UR4, !P0 ;  /* 0x000000040c007c0c */ /* 0x000fe2000c721270 */
[----:B------:R-:W-:Y:S01]  /*dbe0*/  ULDC UR4, c[0x0][0x248] ;  /* 0x0000920000047ab9 */ /* 0x000fe20000000800 */
[C---:B0-----:R-:W-:Y:S02]  /*dbf0*/  VIADD R9, R7.reuse, 0x19 ;  /* 0x0000001907097836 */ /* 0x041fe40000000000 */
[C---:B------:R-:W-:Y:S01]  /*dc00*/  VIADD R12, R7.reuse, 0x1b ;  /* 0x0000001b070c7836 */ /* 0x040fe20000000000 */
[C---:B---3--:R-:W-:Y:S01]  /*dc10*/  LEA.HI.X.SX32 R11, R6.reuse, R3, 0x1, P6 ;  /* 0x00000003060b7211 */ /* 0x048fe200030f0eff */
[----:B------:R-:W-:Y:S01]  /*dc20*/  VIADD R6, R6, UR4 ;  /* 0x0000000406067c36 */ /* 0x000fe20008000000 */
[----:B------:R-:W-:Y:S01]  /*dc30*/  ULDC UR4, c[0x0][0x22c] ;  /* 0x00008b0000047ab9 */ /* 0x000fe20000000800 */
[----:B------:R-:W-:Y:S01]  /*dc40*/  PRMT R5, R18, 0x7632, R5 ;  /* 0x0000763212057816 */ /* 0x000fe20000000005 */
[----:B------:R-:W-:Y:S01]  /*dc50*/  VIADD R4, R7, 0x1a ;  /* 0x0000001a07047836 */ /* 0x000fe20000000000 */
[----:B------:R0:W-:Y:S01]  /*dc60*/  @P4 STG.E.U16 desc[UR14][R10.64], R18 ;  /* 0x000000120a004986 */ /* 0x0001e2000c10150e */
[----:B------:R-:W-:-:S02]  /*dc70*/  LEA R8, P6, R6, R2, 0x1 ;  /* 0x0000000206087211 */ /* 0x000fc400078c08ff */
[----:B------:R-:W-:Y:S01]  /*dc80*/  ISETP.LT.AND P4, PT, R9, UR4, !P0 ;  /* 0x0000000409007c0c */ /* 0x000fe2000c781270 */
[----:B------:R-:W-:Y:S01]  /*dc90*/  ULDC UR4, c[0x0][0x248] ;  /* 0x0000920000047ab9 */ /* 0x000fe20000000800 */
[C---:B------:R-:W-:Y:S01]  /*dca0*/  LEA.HI.X.SX32 R9, R6.reuse, R3, 0x1, P6 ;  /* 0x0000000306097211 */ /* 0x040fe200030f0eff */
[----:B------:R-:W-:Y:S01]  /*dcb0*/  VIADD R6, R6, UR4 ;  /* 0x0000000406067c36 */ /* 0x000fe20008000000 */
[----:B------:R-:W-:Y:S01]  /*dcc0*/  ULDC UR4, c[0x0][0x248] ;  /* 0x0000920000047ab9 */ /* 0x000fe20000000800 */
[----:B------:R-:W-:Y:S01]  /*dcd0*/  ISETP.LT.AND P6, PT, R4, UR5, !P0 ;  /* 0x0000000504007c0c */ /* 0x000fe2000c7c1270 */
[----:B------:R-:W-:Y:S01]  /*dce0*/  ULDC UR5, c[0x0][0x248] ;  /* 0x0000920000057ab9 */ /* 0x000fe20000000800 */
[----:B------:R3:W-:Y:S01]  /*dcf0*/  @P3 STG.E.U16 desc[UR14][R8.64], R5 ;  /* 0x0000000508003986 */ /* 0x0007e2000c10150e */
[C---:B------:R-:W-:Y:S01]  /*dd00*/  LEA R4, P3, R6.reuse, R2, 0x1 ;  /* 0x0000000206047211 */ /* 0x040fe200078608ff */
[----:B0-----:R-:W-:Y:S01]  /*dd10*/  VIADD R11, R6, UR4 ;  /* 0x00000004060b7c36 */ /* 0x001fe20008000000 */
[----:B------:R-:W-:-:S02]  /*dd20*/  ULDC UR4, c[0x0][0x22c] ;  /* 0x00008b0000047ab9 */ /* 0x000fc40000000800 */
[-C--:B---3--:R-:W-:Y:S01]  /*dd30*/  LEA.HI.X.SX32 R5, R6, R3.reuse, 0x1, P3 ;  /* 0x0000000306057211 */ /* 0x088fe200018f0eff */
[C---:B------:R-:W-:Y:S01]  /*dd40*/  VIADD R6, R11.reuse, UR5 ;  /* 0x000000050b067c36 */ /* 0x040fe20008000000 */
[-C--:B------:R-:W-:Y:S01]  /*dd50*/  LEA R10, P3, R11, R2.reuse, 0x1 ;  /* 0x000000020b0a7211 */ /* 0x080fe200078608ff */
[----:B------:R-:W-:Y:S01]  /*dd60*/  ULDC UR5, c[0x0][0x22c] ;  /* 0x00008b0000057ab9 */ /* 0x000fe20000000800 */
[----:B------:R-:W-:Y:S01]  /*dd70*/  PRMT R9, R19, 0x7632, R9 ;  /* 0x0000763213097816 */ /* 0x000fe20000000009 */
[----:B------:R-:W-:Y:S01]  /*dd80*/  @P5 STG.E.U16 desc[UR14][R4.64], R19 ;  /* 0x0000001304005986 */ /* 0x000fe2000c10150e */
[----:B------:R-:W-:Y:S02]  /*dd90*/  LEA.HI.X.SX32 R11, R11, R3, 0x1, P3 ;  /* 0x000000030b0b7211 */ /* 0x000fe400018f0eff */
[----:B------:R-:W-:Y:S01]  /*dda0*/  ISETP.LT.AND P5, PT, R12, UR4, !P0 ;  /* 0x000000040c007c0c */ /* 0x000fe2000c7a1270 */
[----:B------:R-:W-:Y:S01]  /*ddb0*/  VIADD R12, R7, 0x1c ;  /* 0x0000001c070c7836 */ /* 0x000fe20000000000 */
[----:B------:R-:W-:Y:S01]  /*ddc0*/  LEA R8, P3, R6, R2, 0x1 ;  /* 0x0000000206087211 */ /* 0x000fe200078608ff */
[----:B------:R0:W-:Y:S01]  /*ddd0*/  @P2 STG.E.U16 desc[UR14][R10.64], R9 ;  /* 0x000000090a002986 */ /* 0x0001e2000c10150e */
[----:B------:R-:W-:-:S03]  /*dde0*/  ULDC UR4, c[0x0][0x22c] ;  /* 0x00008b0000047ab9 */ /* 0x000fc60000000800 */
[----:B------:R3:W4:Y:S01]  /*ddf0*/  LDS.128 R16, [R0] ;  /* 0x0000000000107984 */ /* 0x0007220000000c00 */
[----:B0-----:R-:W-:Y:S01]  /*de00*/  LEA.HI.X.SX32 R9, R6, R3, 0x1, P3 ;  /* 0x0000000306097211 */ /* 0x001fe200018f0eff */
[C---:B------:R-:W-:Y:S01]  /*de10*/  VIADD R10, R7.reuse, 0x1e ;  /* 0x0000001e070a7836 */ /* 0x040fe20000000000 */
[----:B------:R-:W-:Y:S01]  /*de20*/  ISETP.LT.AND P3, PT, R12, UR4, !P0 ;  /* 0x000000040c007c0c */ /* 0x000fe2000c761270 */
[----:B------:R-:W-:Y:S01]  /*de30*/  ULDC UR4, c[0x0][0x248] ;  /* 0x0000920000047ab9 */ /* 0x000fe20000000800 */
[C---:B------:R-:W-:Y:S01]  /*de40*/  VIADD R12, R7.reuse, 0x1d ;  /* 0x0000001d070c7836 */ /* 0x040fe20000000000 */
[----:B------:R0:W-:Y:S01]  /*de50*/  @P1 STG.E.U16 desc[UR14][R8.64], R20 ;  /* 0x0000001408001986 */ /* 0x0001e2000c10150e */
[----:B------:R-:W-:Y:S01]  /*de60*/  VIADD R6, R6, UR4 ;  /* 0x0000000406067c36 */ /* 0x000fe20008000000 */
[----:B------:R-:W-:Y:S01]  /*de70*/  ULDC UR4, c[0x0][0x22c] ;  /* 0x00008b0000047ab9 */ /* 0x000fe20000000800 */
[C---:B---3--:R-:W-:Y:S01]  /*de80*/  VIADD R0, R7.reuse, 0xfb ;  /* 0x000000fb07007836 */ /* 0x048fe20000000000 */
        /* <DEDUP_REMOVED lines=13> */
[----:B------:R-:W-:-:S03]  /*df60*/  ULDC UR5, c[0x0][0x22c] ;  /* 0x00008b0000057ab9 */ /* 0x000fc60000000800 */
[-C--:B0-----:R-:W-:Y:S01]  /*df70*/  LEA.HI.X.SX32 R9, R6, R3.reuse, 0x1, P4 ;  /* 0x0000000306097211 */ /* 0x081fe200020f0eff */
[C---:B------:R-:W-:Y:S01]  /*df80*/  VIADD R6, R11.reuse, UR4 ;  /* 0x000000040b067c36 */ /* 0x040fe20008000000 */
[-C--:B------:R-:W-:Y:S01]  /*df90*/  LEA R10, P4, R11, R2.reuse, 0x1 ;  /* 0x000000020b0a7211 */ /* 0x080fe200078808ff */
[----:B------:R-:W-:Y:S01]  /*dfa0*/  ULDC UR4, c[0x0][0x248] ;  /* 0x0000920000047ab9 */ /* 0x000fe20000000800 */
[----:B------:R-:W-:Y:S01]  /*dfb0*/  PRMT R5, R21, 0x7632, R5 ;  /* 0x0000763215057816 */ /* 0x000fe20000000005 */
[----:B------:R-:W-:Y:S01]  /*dfc0*/  @P6 STG.E.U16 desc[UR14][R8.64], R21 ;  /* 0x0000001508006986 */ /* 0x000fe2000c10150e */
[-C--:B------:R-:W-:Y:S02]  /*dfd0*/  LEA.HI.X.SX32 R11, R11, R3.reuse, 0x1, P4 ;  /* 0x000000030b0b7211 */ /* 0x080fe400020f0eff */
[-C--:B------:R-:W-:Y:S02]  /*dfe0*/  LEA R4, P6, R6, R2.reuse, 0x1 ;  /* 0x0000000206047211 */ /* 0x080fe400078c08ff */
[----:B------:R-:W-:Y:S01]  /*dff0*/  ISETP.LT.AND P4, PT, R12, UR5, !P0 ;  /* 0x000000050c007c0c */ /* 0x000fe2000c781270 */
[----:B------:R0:W-:Y:S01]  /*e000*/  @P5 STG.E.U16 desc[UR14][R10.64], R5 ;  /* 0x000000050a005986 */ /* 0x0001e2000c10150e */
[C---:B------:R-:W-:Y:S01]  /*e010*/  VIADD R12, R7.reuse, 0x20 ;  /* 0x00000020070c7836 */ /* 0x040fe20000000000 */
[----:B------:R-:W-:Y:S01]  /*e020*/  ULDC UR5, c[0x0][0x22c] ;  /* 0x00008b0000057ab9 */ /* 0x000fe20000000800 */
[CC--:B0-----:R-:W-:Y:S01]  /*e030*/  LEA.HI.X.SX32 R5, R6.reuse, R3.reuse, 0x1, P6 ;  /* 0x0000000306057211 */ /* 0x0c1fe200030f0eff */
[----:B------:R-:W-:Y:S01]  /*e040*/  VIADD R6, R6, UR4 ;  /* 0x0000000406067c36 */ /* 0x000fe20008000000 */
[----:B------:R-:W-:Y:S01]  /*e050*/  ULDC UR4, c[0x0][0x248] ;  /* 0x0000920000047ab9 */ /* 0x000fe20000000800 */
[----:B------:R-:W-:Y:S01]  /*e060*/  ISETP.LT.AND P6, PT, R12, UR5, !P0 ;  /* 0x000000050c007c0c */ /* 0x000fe2000c7c1270 */
[C---:B------:R-:W-:Y:S01]  /*e070*/  VIADD R10, R7.reuse, 0x21 ;  /* 0x00000021070a7836 */ /* 0x040fe20000000000 */
[----:B------:R0:W-:Y:S01]  /*e080*/  @P3 STG.E.U16 desc[UR14][R4.64], R22 ;  /* 0x0000001604003986 */ /* 0x0001e2000c10150e */
[CC--:B------:R-:W-:Y:S01]  /*e090*/  LEA R8, P3, R6.reuse, R2.reuse, 0x1 ;  /* 0x0000000206087211 */ /* 0x0c0fe200078608ff */
[----:B------:R-:W-:Y:S01]  /*e0a0*/  VIADD R12, R6, UR4 ;  /* 0x00000004060c7c36 */ /* 0x000fe20008000000 */
[----:B------:R-:W-:Y:S01]  /*e0b0*/  PRMT R11, R22, 0x7632, R11 ;  /* 0x00007632160b7816 */ /* 0x000fe2000000000b */
[----:B------:R-:W-:Y:S01]  /*e0c0*/  ULDC UR5, c[0x0][0x22c] ;  /* 0x00008b0000057ab9 */ /* 0x000fe20000000800 */
[-C--:B------:R-:W-:Y:S01]  /*e0d0*/  LEA.HI.X.SX32 R9, R6, R3.reuse, 0x1, P3 ;  /* 0x0000000306097211 */ /* 0x080fe200018f0eff */
[C---:B------:R-:W-:Y:S01]  /*e0e0*/  VIADD R6, R7.reuse, 0x22 ;  /* 0x0000002207067836 */ /* 0x040fe20000000000 */
[----:B------:R-:W-:Y:S01]  /*e0f0*/  ISETP.LT.AND P5, PT, R10, UR5, !P0 ;  /* 0x000000050a007c0c */ /* 0x000fe2000c7a1270 */
[----:B------:R-:W-:Y:S01]  /*e100*/  ULDC UR4, c[0x0][0x22c] ;  /* 0x00008b0000047ab9 */ /* 0x000fe20000000800 */
[----:B------:R-:W-:Y:S01]  /*e110*/  LEA R10, P3, R12, R2, 0x1 ;  /* 0x000000020c0a7211 */ /* 0x000fe200078608ff */
[----:B------:R3:W-:Y:S01]  /*e120*/  @P2 STG.E.U16 desc[UR14][R8.64], R11 ;  /* 0x0000000b08002986 */ /* 0x0007e2000c10150e */
[----:B------:R-:W-:Y:S01]  /*e130*/  ISETP.LT.AND P2, PT, R6, UR4, !P0 ;  /* 0x0000000406007c0c */ /* 0x000fe2000c741270 */
[----:B------:R-:W-:Y:S01]  /*e140*/  ULDC UR4, c[0x0][0x248] ;  /* 0x0000920000047ab9 */ /* 0x000fe20000000800 */
[C---:B0-----:R-:W-:Y:S01]  /*e150*/  VIADD R5, R7.reuse, 0x23 ;  /* 0x0000002307057836 */ /* 0x041fe20000000000 */
[----:B------:R-:W-:Y:S01]  /*e160*/  ULDC UR5, c[0x0][0x22c] ;  /* 0x00008b0000057ab9 */ /* 0x000fe20000000800 */
[----:B------:R-:W-:Y:S01]  /*e170*/  VIADD R6, R7, 0x24 ;  /* 0x0000002407067836 */ /* 0x000fe20000000000 */
[C---:B---3--:R-:W-:Y:S01]  /*e180*/  LEA.HI.X.SX32 R11, R12.reuse, R3, 0x1, P3 ;  /* 0x000000030c0b7211 */ /* 0x048fe200018f0eff */
[----:B------:R-:W-:Y:S01]  /*e190*/  VIADD R12, R12, UR4 ;  /* 0x000000040c0c7c36 */ /* 0x000fe20008000000 */
[----:B------:R-:W-:Y:S01]  /*e1a0*/  ULDC UR4, c[0x0][0x22c] ;  /* 0x00008b0000047ab9 */ /* 0x000fe20000000800 */
[----:B------:R-:W-:-:S02]  /*e1b0*/  PRMT R9, R23, 0x7632, R9 ;  /* 0x0000763217097816 */ /* 0x000fc40000000009 */
[----:B------:R-:W-:Y:S01]  /*e1c0*/  @P1 STG.E.U16 desc[UR14][R10.64], R23 ;  /* 0x000000170a001986 */ /* 0x000fe2000c10150e */
[CC--:B------:R-:W-:Y:S02]  /*e1d0*/  LEA R4, P3, R12.reuse, R2.reuse, 0x1 ;  /* 0x000000020c047211 */ /* 0x0c0fe400078608ff */
        /* <DEDUP_REMOVED lines=9> */
[----:B------:R-:W-:Y:S01]  /*e270*/  VIADD R6, R12, UR4 ;  /* 0x000000040c067c36 */ /* 0x000fe20008000000 */
[----:B------:R-:W-:-:S02]  /*e280*/  ULDC UR4, c[0x0][0x248] ;  /* 0x0000920000047ab9 */ /* 0x000fc40000000800 */
[-C--:B0-----:R-:W-:Y:S01]  /*e290*/  LEA.HI.X.SX32 R9, R12, R3.reuse, 0x1, P4 ;  /* 0x000000030c097211 */ /* 0x081fe200020f0eff */
[C---:B------:R-:W-:Y:S01]  /*e2a0*/  VIADD R12, R6.reuse, UR4 ;  /* 0x00000004060c7c36 */ /* 0x040fe20008000000 */
[-C--:B------:R-:W-:Y:S01]  /*e2b0*/  LEA R10, P4, R6, R2.reuse, 0x1 ;  /* 0x00000002060a7211 */ /* 0x080fe200078808ff */
[----:B------:R-:W-:Y:S01]  /*e2c0*/  ULDC UR4, c[0x0][0x248] ;  /* 0x0000920000047ab9 */ /* 0x000fe20000000800 */
[----:B------:R-:W-:Y:S01]  /*e2d0*/  PRMT R5, R24, 0x7632, R5 ;  /* 0x0000763218057816 */ /* 0x000fe20000000005 */
[----:B------:R-:W-:Y:S01]  /*e2e0*/  @P6 STG.E.U16 desc[UR14][R8.64], R24 ;  /* 0x0000001808006986 */ /* 0x000fe2000c10150e */
[-C--:B------:R-:W-:Y:S01]  /*e2f0*/  LEA.HI.X.SX32 R11, R6, R3.reuse, 0x1, P4 ;  /* 0x00000003060b7211 */ /* 0x080fe200020f0eff */
[----:B------:R-:W-:Y:S01]  /*e300*/  VIADD R6, R7, 0x26 ;  /* 0x0000002607067836 */ /* 0x000fe20000000000 */
[-C--:B------:R-:W-:Y:S02]  /*e310*/  LEA R4, P6, R12, R2.reuse, 0x1 ;  /* 0x000000020c047211 */ /* 0x080fe400078c08ff */
        /* <DEDUP_REMOVED lines=54> */
[----:B------:R-:W-:-:S02]  /*e680*/  ULDC UR4, c[0x0][0x22c] ;  /* 0x00008b0000047ab9 */ /* 0x000fc40000000800 */
[----:B0-----:R-:W-:Y:S01]  /*e690*/  LEA.HI.X.SX32 R5, R6, R3, 0x1, P4 ;  /* 0x0000000306057211 */ /* 0x001fe200020f0eff */
[C---:B------:R-:W-:Y:S01]  /*e6a0*/  VIADD R10, R7.reuse, 0x2e ;  /* 0x0000002e070a7836 */ /* 0x040fe20000000000 */
[----:B------:R-:W-:Y:S01]  /*e6b0*/  ISETP.LT.AND P4, PT, R12, UR4, !P0 ;  /* 0x000000040c007c0c */ /* 0x000fe2000c781270 */
[----:B------:R-:W-:Y:S01]  /*e6c0*/  ULDC UR4, c[0x0][0x248] ;  /* 0x0000920000047ab9 */ /* 0x000fe20000000800 */
[C---:B------:R-:W-:Y:S01]  /*e6d0*/  VIADD R12, R7.reuse, 0x2d ;  /* 0x0000002d070c7836 */ /* 0x040fe20000000000 */
[----:B------:R0:W-:Y:S01]  /*e6e0*/  @P1 STG.E.U16 desc[UR14][R4.64], R28 ;  /* 0x0000001c04001986 */ /* 0x0001e2000c10150e */
[----:B------:R-:W-:Y:S01]  /*e6f0*/  VIADD R6, R6, UR4 ;  /* 0x0000000406067c36 */ /* 0x000fe20008000000 */
[----:B------:R-:W-:Y:S02]  /*e700*/  ULDC UR4, c[0x0][0x22c] ;  /* 0x00008b0000047ab9 */ /* 0x000fe40000000800 */
        /* <DEDUP_REMOVED lines=41> */
[----:B0-----:R-:W-:Y:S02]  /*e9a0*/  PRMT R9, R30, 0x7632, R9 ;  /* 0x000076321e097816 */ /* 0x001fe40000000009 */
[----:B------:R-:W-:-:S03]  /*e9b0*/  LEA.HI.X.SX32 R11, R12, R3, 0x1, P4 ;  /* 0x000000030c0b7211 */ /* 0x000fc600020f0eff */
[----:B------:R0:W-:Y:S01]  /*e9c0*/  @P2 STG.E.U16 desc[UR14][R4.64], R9 ;  /* 0x0000000904002986 */ /* 0x0001e2000c10150e */
[----:B------:R-:W-:Y:S01]  /*e9d0*/  ISETP.LT.AND P2, PT, R6, UR4, !P0 ;  /* 0x0000000406007c0c */ /* 0x000fe2000c741270 */
[----:B------:R-:W-:Y:S01]  /*e9e0*/  ULDC UR4, c[0x0][0x248] ;  /* 0x0000920000047ab9 */ /* 0x000fe20000000800 */
[----:B------:R-:W-:Y:S01]  /*e9f0*/  VIADD R6, R7, 0x33 ;  /* 0x0000003307067836 */ /* 0x000fe20000000000 */
[----:B------:R-:W-:Y:S01]  /*ea00*/  @P1 STG.E.U16 desc[UR14][R10.64], R31 ;  /* 0x0000001f0a001986 */ /* 0x000fe2000c10150e */
        /* <DEDUP_REMOVED lines=9> */
[----:B------:R-:W-:Y:S02]  /*eaa0*/  ULDC UR4, c[0x0][0x248] ;  /* 0x0000920000047ab9 */ /* 0x000fe40000000800 */
        /* <DEDUP_REMOVED lines=1435> */
[----:B-1----:R0:W-:Y:S01]  /*14460*/  @P1 STG.E.U16 desc[UR14][R8.64], R116 ;  /* 0x0000007408001986 */ /* 0x0021e2000c10150e */
        /* <DEDUP_REMOVED lines=36> */
[----:B------:R-:W-:Y:S01]  /*146b0*/  ULDC UR5, c[0x0][0x22c] ;  /* 0x00008b0000057ab9 */ /* 0x000fe20000000800 */
[----:B------:R-:W-:Y:S01]  /*146c0*/  PRMT R11, R118, 0x7632, R11 ;  /* 0x00007632760b7816 */ /* 0x000fe2000000000b */
[----:B------:R-:W-:Y:S01]  /*146d0*/  ULDC UR4, c[0x0][0x22c] ;  /* 0x00008b0000047ab9 */ /* 0x000fe20000000800 */
[----:B------:R-:W-:Y:S01]  /*146e0*/  LEA.HI.X.SX32 R9, R6, R3, 0x1, P3 ;  /* 0x0000000306097211 */ /* 0x000fe200018f0eff */
[C---:B------:R-:W-:Y:S01]  /*146f0*/  VIADD R6, R7.reuse, 0xe2 ;  /* 0x000000e207067836 */ /* 0x040fe20000000000 */
[----:B------:R-:W-:Y:S01]  /*14700*/  ISETP.LT.AND P5, PT, R10, UR5, !P0 ;  /* 0x000000050a007c0c */ /* 0x000fe2000c7a1270 */
[----:B------:R-:W-:Y:S01]  /*14710*/  ULDC UR5, c[0x0][0x22c] ;  /* 0x00008b0000057ab9 */ /* 0x000fe20000000800 */
[----:B------:R-:W-:Y:S01]  /*14720*/  LEA R10, P3, R12, R2, 0x1 ;  /* 0x000000020c0a7211 */ /* 0x000fe200078608ff */
[----:B------:R1:W-:Y:S01]  /*14730*/  @P2 STG.E.U16 desc[UR14][R8.64], R11 ;  /* 0x0000000b08002986 */ /* 0x0003e2000c10150e */
[----:B0-----:R-:W-:-:S02]  /*14740*/  VIADD R5, R7, 0xe3 ;  /* 0x000000e307057836 */ /* 0x001fc40000000000 */
[----:B-1----:R-:W-:Y:S02]  /*14750*/  LEA.HI.X.SX32 R11, R12, R3, 0x1, P3 ;  /* 0x000000030c0b7211 */ /* 0x002fe400018f0eff */
[----:B------:R-:W-:Y:S01]  /*14760*/  ISETP.LT.AND P3, PT, R6, UR4, !P0 ;  /* 0x0000000406007c0c */ /* 0x000fe2000c761270 */
[----:B------:R-:W-:Y:S01]  /*14770*/  ULDC UR4, c[0x0][0x248] ;  /* 0x0000920000047ab9 */ /* 0x000fe20000000800 */
[----:B------:R-:W-:Y:S01]  /*14780*/  PRMT R9, R119, 0x7632, R9 ;  /* 0x0000763277097816 */ /* 0x000fe20000000009 */
[----:B------:R-:W-:Y:S01]  /*14790*/  VIADD R12, R12, UR4 ;  /* 0x000000040c0c7c36 */ /* 0x000fe20008000000 */
[----:B------:R-:W-:Y:S01]  /*147a0*/  @P1 STG.E.U16 desc[UR14][R10.64], R119 ;  /* 0x000000770a001986 */ /* 0x000fe2000c10150e */
[----:B------:R-:W-:Y:S01]  /*147b0*/  ULDC UR4, c[0x0][0x22c] ;  /* 0x00008b0000047ab9 */ /* 0x000fe20000000800 */
[----:B------:R-:W-:Y:S01]  /*147c0*/  VIADD R6, R7, 0xe4 ;  /* 0x000000e407067836 */ /* 0x000fe20000000000 */
[----:B------:R-:W-:Y:S01]  /*147d0*/  ISETP.LT.AND P2, PT, R5, UR4, !P0 ;  /* 0x0000000405007c0c */ /* 0x000fe2000c741270 */
[----:B------:R-:W-:Y:S01]  /*147e0*/  ULDC UR4, c[0x0][0x248] ;  /* 0x0000920000047ab9 */ /* 0x000fe20000000800 */
[----:B------:R-:W-:-:S04]  /*147f0*/  LEA R4, P1, R12, R2, 0x1 ;  /* 0x000000020c047211 */ /* 0x000fc800078208ff */
[CC--:B------:R-:W-:Y:S01]  /*14800*/  LEA.HI.X.SX32 R5, R12.reuse, R3.reuse, 0x1, P1 ;  /* 0x000000030c057211 */ /* 0x0c0fe200008f0eff */
[----:B------:R-:W-:Y:S01]  /*14810*/  VIADD R12, R12, UR4 ;  /* 0x000000040c0c7c36 */ /* 0x000fe20008000000 */
[----:B------:R-:W-:Y:S01]  /*14820*/  ULDC UR4, c[0x0][0x248] ;  /* 0x0000920000047ab9 */ /* 0x000fe20000000800 */
[----:B------:R-:W-:Y:S01]  /*14830*/  ISETP.LT.AND P1, PT, R6, UR5, !P0 ;  /* 0x0000000506007c0c */ /* 0x000fe2000c721270 */
[----:B------:R-:W-:Y:S01]  /*14840*/  ULDC UR5, c[0x0][0x22c] ;  /* 0x00008b0000057ab9 */ /* 0x000fe20000000800 */
[----:B------:R0:W-:Y:S01]  /*14850*/  @P4 STG.E.U16 desc[UR14][R4.64], R9 ;  /* 0x0000000904004986 */ /* 0x0001e2000c10150e */
[CC--:B------:R-:W-:Y:S01]  /*14860*/  LEA R8, P4, R12.reuse, R2.reuse, 0x1 ;  /* 0x000000020c087211 */ /* 0x0c0fe200078808ff */
[C---:B------:R-:W-:Y:S01]  /*14870*/  VIADD R6, R12.reuse, UR4 ;  /* 0x000000040c067c36 */ /* 0x040fe20008000000 */
[----:B------:R-:W-:Y:S02]  /*14880*/  ULDC UR4, c[0x0][0x248] ;  /* 0x0000920000047ab9 */ /* 0x000fe40000000800 */
[-C--:B0-----:R-:W-:Y:S01]  /*14890*/  LEA.HI.X.SX32 R9, R12, R3.reuse, 0x1, P4 ;  /* 0x000000030c097211 */ /* 0x081fe200020f0eff */
[C---:B------:R-:W-:Y:S01]  /*148a0*/  VIADD R12, R6.reuse, UR4 ;  /* 0x00000004060c7c36 */ /* 0x040fe20008000000 */
[-C--:B------:R-:W-:Y:S01]  /*148b0*/  LEA R10, P4, R6, R2.reuse, 0x1 ;  /* 0x00000002060a7211 */ /* 0x080fe200078808ff */
[----:B------:R-:W-:Y:S01]  /*148c0*/  ULDC UR4, c[0x0][0x248] ;  /* 0x0000920000047ab9 */ /* 0x000fe20000000800 */
[----:B--2---:R-:W-:Y:S01]  /*148d0*/  PRMT R5, R120, 0x7632, R5 ;  /* 0x0000763278057816 */ /* 0x004fe20000000005 */
        /* <DEDUP_REMOVED lines=8> */
[CC--:B0-----:R-:W-:Y:S01]  /*14960*/  LEA.HI.X.SX32 R5, R12.reuse, R3.reuse, 0x1, P6 ;  /* 0x000000030c057211 */ /* 0x0c1fe200030f0eff */
[----:B------:R-:W-:Y:S01]  /*14970*/  VIADD R12, R12, UR4 ;  /* 0x000000040c0c7c36 */ /* 0x000fe20008000000 */
[----:B------:R-:W-:Y:S01]  /*14980*/  ULDC UR4, c[0x0][0x248] ;  /* 0x0000920000047ab9 */ /* 0x000fe20000000800 */
[----:B------:R-:W-:Y:S01]  /*14990*/  ISETP.LT.AND P6, PT, R6, UR5, !P0 ;  /* 0x0000000506007c0c */ /* 0x000fe2000c7c1270 */
[----:B------:R-:W-:Y:S01]  /*149a0*/  VIADD R10, R7, 0xe7 ;  /* 0x000000e7070a7836 */ /* 0x000fe20000000000 */
[----:B------:R0:W-:Y:S01]  /*149b0*/  @P3 STG.E.U16 desc[UR14][R4.64], R121 ;  /* 0x0000007904003986 */ /* 0x0001e2000c10150e */
[CC--:B------:R-:W-:Y:S01]  /*149c0*/  LEA R8, P3, R12.reuse, R2.reuse, 0x1 ;  /* 0x000000020c087211 */ /* 0x0c0fe200078608ff */
[C---:B------:R-:W-:Y:S01]  /*149d0*/  VIADD R6, R12.reuse, UR4 ;  /* 0x000000040c067c36 */ /* 0x040fe20008000000 */
        /* <DEDUP_REMOVED lines=10> */
[----:B-1----:R-:W-:Y:S01]  /*14a80*/  LEA.HI.X.SX32 R11, R6, R3, 0x1, P3 ;  /* 0x00000003060b7211 */ /* 0x002fe200018f0eff */
[C---:B------:R-:W-:Y:S01]  /*14a90*/  VIADD R8, R7.reuse, 0xea ;  /* 0x000000ea07087836 */ /* 0x040fe20000000000 */
[----:B------:R-:W-:Y:S01]  /*14aa0*/  ISETP.LT.AND P3, PT, R12, UR4, !P0 ;  /* 0x000000040c007c0c */ /* 0x000fe2000c761270 */
[----:B------:R-:W-:Y:S01]  /*14ab0*/  ULDC UR4, c[0x0][0x248] ;  /* 0x0000920000047ab9 */ /* 0x000fe20000000800 */
[----:B------:R-:W-:Y:S01]  /*14ac0*/  PRMT R9, R122, 0x7632, R9 ;  /* 0x000076327a097816 */ /* 0x000fe20000000009 */
[----:B------:R-:W-:Y:S01]  /*14ad0*/  VIADD R6, R6, UR4 ;  /* 0x0000000406067c36 */ /* 0x000fe20008000000 */
[----:B------:R0:W-:Y:S01]  /*14ae0*/  @P1 STG.E.U16 desc[UR14][R10.64], R122 ;  /* 0x0000007a0a001986 */ /* 0x0001e2000c10150e */
        /* <DEDUP_REMOVED lines=13> */
[----:B------:R-:W-:Y:S02]  /*14bc0*/  ULDC UR4, c[0x0][0x248] ;  /* 0x0000920000047ab9 */ /* 0x000fe40000000800 */
[-C--:B-1----:R-:W-:Y:S01]  /*14bd0*/  LEA.HI.X.SX32 R9, R6, R3.reuse, 0x1, P4 ;  /* 0x0000000306097211 */ /* 0x082fe200020f0eff */
[C---:B------:R-:W-:Y:S01]  /*14be0*/  VIADD R6, R11.reuse, UR4 ;  /* 0x000000040b067c36 */ /* 0x040fe20008000000 */
[----:B------:R-:W-:Y:S01]  /*14bf0*/  LEA R10, P4, R11, R2, 0x1 ;  /* 0x000000020b0a7211 */ /* 0x000fe200078808ff */
[----:B------:R-:W-:Y:S01]  /*14c00*/  ULDC UR4, c[0x0][0x248] ;  /* 0x0000920000047ab9 */ /* 0x000fe20000000800 */
[----:B------:R-:W-:Y:S01]  /*14c10*/  PRMT R5, R123, 0x7632, R5 ;  /* 0x000076327b057816 */ /* 0x000fe20000000005 */
[----:B------:R-:W-:Y:S01]  /*14c20*/  @P6 STG.E.U16 desc[UR14][R8.64], R123 ;  /* 0x0000007b08006986 */ /* 0x000fe2000c10150e */
[----:B------:R-:W-:-:S02]  /*14c30*/  LEA.HI.X.SX32 R11, R11, R3, 0x1, P4 ;  /* 0x000000030b0b7211 */ /* 0x000fc400020f0eff */
        /* <DEDUP_REMOVED lines=26> */
[C---:B-1----:R-:W-:Y:S01]  /*14de0*/  LEA.HI.X.SX32 R11, R12.reuse, R3, 0x1, P5 ;  /* 0x000000030c0b7211 */ /* 0x042fe200028f0eff */
        /* <DEDUP_REMOVED lines=24> */
[----:B------:R-:W-:Y:S02]  /*14f70*/  LEA R4, P4, R12, R2, 0x1 ;  /* 0x000000020c047211 */ /* 0x000fe400078808ff */
[----:B------:R-:W-:Y:S01]  /*14f80*/  ISETP.LT.AND P6, PT, R13, UR5, !P0 ;  /* 0x000000050d007c0c */ /* 0x000fe2000c7c1270 */
[----:B------:R0:W-:Y:S01]  /*14f90*/  @P3 STG.E.U16 desc[UR14][R10.64], R5 ;  /* 0x000000050a003986 */ /* 0x0001e2000c10150e */
[----:B------:R-:W-:-:S02]  /*14fa0*/  ULDC UR5, c[0x0][0x22c] ;  /* 0x00008b0000057ab9 */ /* 0x000fc40000000800 */
[----:B------:R-:W-:Y:S01]  /*14fb0*/  ISETP.LT.AND P3, PT, R6, UR5, !P0 ;  /* 0x0000000506007c0c */ /* 0x000fe2000c761270 */
[C---:B------:R-:W-:Y:S01]  /*14fc0*/  VIADD R6, R7.reuse, 0xf3 ;  /* 0x000000f307067836 */ /* 0x040fe20000000000 */
[----:B------:R-:W-:Y:S01]  /*14fd0*/  ULDC UR5, c[0x0][0x22c] ;  /* 0x00008b0000057ab9 */ /* 0x000fe20000000800 */
[CC--:B0-----:R-:W-:Y:S01]  /*14fe0*/  LEA.HI.X.SX32 R5, R12.reuse, R3.reuse, 0x1, P4 ;  /* 0x000000030c057211 */ /* 0x0c1fe200020f0eff */
[----:B------:R-:W-:Y:S01]  /*14ff0*/  VIADD R12, R12, UR4 ;  /* 0x000000040c0c7c36 */ /* 0x000fe20008000000 */
[----:B------:R-:W-:Y:S01]  /*15000*/  ULDC UR4, c[0x0][0x248] ;  /* 0x0000920000047ab9 */ /* 0x000fe20000000800 */
[C---:B------:R-:W-:Y:S02]  /*15010*/  VIADD R10, R7.reuse, 0xf4 ;  /* 0x000000f4070a7836 */ /* 0x040fe40000000000 */
[----:B------:R0:W-:Y:S01]  /*15020*/  @P2 STG.E.U16 desc[UR14][R4.64], R127 ;  /* 0x0000007f04002986 */ /* 0x0001e2000c10150e */
[----:B------:R-:W-:Y:S02]  /*15030*/  LEA R8, P4, R12, R2, 0x1 ;  /* 0x000000020c087211 */ /* 0x000fe400078808ff */
[----:B------:R-:W-:Y:S01]  /*15040*/  ISETP.LT.AND P2, PT, R6, UR5, !P0 ;  /* 0x0000000506007c0c */ /* 0x000fe2000c741270 */
[C---:B------:R-:W-:Y:S01]  /*15050*/  VIADD R6, R12.reuse, UR4 ;  /* 0x000000040c067c36 */ /* 0x040fe20008000000 */
[----:B------:R-:W-:Y:S01]  /*15060*/  LEA.HI.X.SX32 R9, R12, R3, 0x1, P4 ;  /* 0x000000030c097211 */ /* 0x000fe200020f0eff */
[----:B------:R-:W-:Y:S01]  /*15070*/  ULDC UR4, c[0x0][0x22c] ;  /* 0x00008b0000047ab9 */ /* 0x000fe20000000800 */
[----:B------:R-:W-:Y:S01]  /*15080*/  ULDC UR5, c[0x0][0x22c] ;  /* 0x00008b0000057ab9 */ /* 0x000fe20000000800 */
[----:B------:R-:W-:Y:S01]  /*15090*/  VIADD R12, R7, 0xf6 ;  /* 0x000000f6070c7836 */ /* 0x000fe20000000000 */
[----:B0-----:R-:W-:-:S02]  /*150a0*/  PRMT R5, R127, 0x7632, R5 ;  /* 0x000076327f057816 */ /* 0x001fc40000000005 */
[----:B------:R-:W-:-:S03]  /*150b0*/  LEA R4, P4, R6, R2, 0x1 ;  /* 0x0000000206047211 */ /* 0x000fc600078808ff */
[----:B------:R0:W-:Y:S01]  /*150c0*/  @P1 STG.E.U16 desc[UR14][R8.64], R5 ;  /* 0x0000000508001986 */ /* 0x0001e2000c10150e */
[----:B------:R-:W-:Y:S01]  /*150d0*/  ISETP.LT.AND P1, PT, R10, UR4, !P0 ;  /* 0x000000040a007c0c */ /* 0x000fe2000c721270 */
[----:B------:R-:W-:Y:S01]  /*150e0*/  ULDC UR4, c[0x0][0x248] ;  /* 0x0000920000047ab9 */ /* 0x000fe20000000800 */
[----:B------:R-:W-:Y:S01]  /*150f0*/  VIADD R10, R7, 0xf5 ;  /* 0x000000f5070a7836 */ /* 0x000fe20000000000 */
[C---:B0-----:R-:W-:Y:S01]  /*15100*/  LEA.HI.X.SX32 R5, R6.reuse, R3, 0x1, P4 ;  /* 0x0000000306057211 */ /* 0x041fe200020f0eff */
[----:B------:R-:W-:Y:S01]  /*15110*/  VIADD R6, R6, UR4 ;  /* 0x0000000406067c36 */ /* 0x000fe20008000000 */
[----:B------:R-:W-:Y:S02]  /*15120*/  ULDC UR4, c[0x0][0x248] ;  /* 0x0000920000047ab9 */ /* 0x000fe40000000800 */
[----:B------:R-:W-:Y:S01]  /*15130*/  ISETP.LT.AND P4, PT, R10, UR5, !P0 ;  /* 0x000000050a007c0c */ /* 0x000fe2000c781270 */
[----:B------:R-:W-:Y:S01]  /*15140*/  ULDC UR5, c[0x0][0x22c] ;  /* 0x00008b0000057ab9 */ /* 0x000fe20000000800 */
[----:B------:R0:W-:Y:S01]  /*15150*/  @P5 STG.E.U16 desc[UR14][R4.64], R128 ;  /* 0x0000008004005986 */ /* 0x0001e2000c10150e */
[C---:B------:R-:W-:Y:S01]  /*15160*/  LEA R10, P5, R6.reuse, R2, 0x1 ;  /* 0x00000002060a7211 */ /* 0x040fe200078a08ff */
[----:B------:R-:W-:Y:S01]  /*15170*/  VIADD R9, R6, UR4 ;  /* 0x0000000406097c36 */ /* 0x000fe20008000000 */
[----:B------:R-:W-:-:S02]  /*15180*/  ULDC UR4, c[0x0][0x248] ;  /* 0x0000920000047ab9 */ /* 0x000fc40000000800 */
[----:B------:R-:W-:Y:S01]  /*15190*/  LEA.HI.X.SX32 R11, R6, R3, 0x1, P5 ;  /* 0x00000003060b7211 */ /* 0x000fe200028f0eff */
[C---:B------:R-:W-:Y:S01]  /*151a0*/  VIADD R6, R9.reuse, UR4 ;  /* 0x0000000409067c36 */ /* 0x040fe20008000000 */
[----:B------:R-:W-:Y:S01]  /*151b0*/  LEA R8, P5, R9, R2, 0x1 ;  /* 0x0000000209087211 */ /* 0x000fe200078a08ff */
[----:B------:R-:W-:-:S03]  /*151c0*/  ULDC UR4, c[0x0][0x248] ;  /* 0x0000920000047ab9 */ /* 0x000fc60000000800 */
[----:B------:R-:W-:Y:S02]  /*151d0*/  LEA.HI.X.SX32 R9, R9, R3, 0x1, P5 ;  /* 0x0000000309097211 */ /* 0x000fe400028f0eff */
[----:B0-----:R-:W-:Y:S02]  /*151e0*/  PRMT R5, R128, 0x7632, R5 ;  /* 0x0000763280057816 */ /* 0x001fe40000000005 */
[----:B------:R-:W-:-:S03]  /*151f0*/  LEA R4, P5, R6, R2, 0x1 ;  /* 0x0000000206047211 */ /* 0x000fc600078a08ff */
[----:B------:R0:W-:Y:S01]  /*15200*/  @P6 STG.E.U16 desc[UR14][R10.64], R5 ;  /* 0x000000050a006986 */ /* 0x0001e2000c10150e */
[----:B------:R-:W-:Y:S01]  /*15210*/  ISETP.LT.AND P6, PT, R12, UR5, !P0 ;  /* 0x000000050c007c0c */ /* 0x000fe2000c7c1270 */
[----:B------:R-:W-:Y:S01]  /*15220*/  VIADD R12, R7, 0xf7 ;  /* 0x000000f7070c7836 */ /* 0x000fe20000000000 */
[----:B------:R-:W-:Y:S01]  /*15230*/  ULDC UR5, c[0x0][0x22c] ;  /* 0x00008b0000057ab9 */ /* 0x000fe20000000800 */
[----:B------:R1:W-:Y:S03]  /*15240*/  @P3 STG.E.U16 desc[UR14][R8.64], R129 ;  /* 0x0000008108003986 */ /* 0x0003e6000c10150e */
[----:B------:R-:W-:Y:S01]  /*15250*/  ISETP.LT.AND P3, PT, R12, UR5, !P0 ;  /* 0x000000050c007c0c */ /* 0x000fe2000c761270 */
[----:B------:R-:W-:Y:S01]  /*15260*/  ULDC UR5, c[0x0][0x22c] ;  /* 0x00008b0000057ab9 */ /* 0x000fe20000000800 */
[----:B------:R-:W-:Y:S02]  /*15270*/  PRMT R12, R131, 0x7632, R12 ;  /* 0x00007632830c7816 */ /* 0x000fe4000000000c */
[C---:B0-----:R-:W-:Y:S01]  /*15280*/  LEA.HI.X.SX32 R5, R6.reuse, R3, 0x1, P5 ;  /* 0x0000000306057211 */ /* 0x041fe200028f0eff */
[----:B------:R-:W-:Y:S01]  /*15290*/  VIADD R6, R6, UR4 ;  /* 0x0000000406067c36 */ /* 0x000fe20008000000 */
[----:B------:R-:W-:Y:S01]  /*152a0*/  ULDC UR4, c[0x0][0x248] ;  /* 0x0000920000047ab9 */ /* 0x000fe20000000800 */
[----:B------:R-:W-:Y:S01]  /*152b0*/  VIADD R10, R7, 0xf8 ;  /* 0x000000f8070a7836 */ /* 0x000fe20000000000 */
[----:B-1----:R-:W-:Y:S01]  /*152c0*/  PRMT R9, R129, 0x7632, R9 ;  /* 0x0000763281097816 */ /* 0x002fe20000000009 */
[----:B------:R-:W-:Y:S01]  /*152d0*/  VIADD R11, R7, 0xfa ;  /* 0x000000fa070b7836 */ /* 0x000fe20000000000 */
[----:B------:R-:W-:-:S03]  /*152e0*/  LEA R8, P5, R6, R2, 0x1 ;  /* 0x0000000206087211 */ /* 0x000fc600078a08ff */
[----:B------:R0:W-:Y:S01]  /*152f0*/  @P2 STG.E.U16 desc[UR14][R4.64], R9 ;  /* 0x0000000904002986 */ /* 0x0001e2000c10150e */
[----:B------:R-:W-:Y:S01]  /*15300*/  ISETP.LT.AND P2, PT, R10, UR5, !P0 ;  /* 0x000000050a007c0c */ /* 0x000fe2000c741270 */
[C---:B------:R-:W-:Y:S01]  /*15310*/  VIADD R10, R6.reuse, UR4 ;  /* 0x00000004060a7c36 */ /* 0x040fe20008000000 */
[----:B------:R-:W-:Y:S01]  /*15320*/  ULDC UR4, c[0x0][0x22c] ;  /* 0x00008b0000047ab9 */ /* 0x000fe20000000800 */
[----:B------:R-:W-:Y:S01]  /*15330*/  ULDC UR5, c[0x0][0x22c] ;  /* 0x00008b0000057ab9 */ /* 0x000fe20000000800 */
[----:B0-----:R-:W-:Y:S01]  /*15340*/  LEA.HI.X.SX32 R9, R6, R3, 0x1, P5 ;  /* 0x0000000306097211 */ /* 0x001fe200028f0eff */
[----:B------:R-:W-:Y:S01]  /*15350*/  VIADD R6, R7, 0xf9 ;  /* 0x000000f907067836 */ /* 0x000fe20000000000 */
[----:B------:R-:W-:-:S03]  /*15360*/  LEA R4, P5, R10, R2, 0x1 ;  /* 0x000000020a047211 */ /* 0x000fc600078a08ff */
[----:B------:R0:W-:Y:S01]  /*15370*/  @P1 STG.E.U16 desc[UR14][R8.64], R130 ;  /* 0x0000008208001986 */ /* 0x0001e2000c10150e */
[----:B------:R-:W-:Y:S01]  /*15380*/  ISETP.LT.AND P1, PT, R6, UR4, !P0 ;  /* 0x0000000406007c0c */ /* 0x000fe2000c721270 */
[----:B------:R-:W-:Y:S01]  /*15390*/  ULDC UR4, c[0x0][0x248] ;  /* 0x0000920000047ab9 */ /* 0x000fe20000000800 */
[C---:B------:R-:W-:Y:S01]  /*153a0*/  LEA.HI.X.SX32 R5, R10.reuse, R3, 0x1, P5 ;  /* 0x000000030a057211 */ /* 0x040fe200028f0eff */
[----:B------:R-:W-:Y:S01]  /*153b0*/  VIADD R6, R10, UR4 ;  /* 0x000000040a067c36 */ /* 0x000fe20008000000 */
[----:B------:R-:W-:Y:S02]  /*153c0*/  ULDC UR4, c[0x0][0x22c] ;  /* 0x00008b0000047ab9 */ /* 0x000fe40000000800 */
[----:B------:R-:W-:Y:S01]  /*153d0*/  ISETP.LT.AND P5, PT, R11, UR4, !P0 ;  /* 0x000000040b007c0c */ /* 0x000fe2000c7a1270 */
[----:B------:R-:W-:Y:S01]  /*153e0*/  ULDC UR4, c[0x0][0x248] ;  /* 0x0000920000047ab9 */ /* 0x000fe20000000800 */
[----:B0-----:R-:W-:-:S05]  /*153f0*/  PRMT R9, R130, 0x7632, R9 ;  /* 0x0000763282097816 */ /* 0x001fca0000000009 */
[----:B------:R0:W-:Y:S01]  /*15400*/  @P4 STG.E.U16 desc[UR14][R4.64], R9 ;  /* 0x0000000904004986 */ /* 0x0001e2000c10150e */
[----:B------:R-:W-:-:S04]  /*15410*/  LEA R10, P4, R6, R2, 0x1 ;  /* 0x00000002060a7211 */ /* 0x000fc800078808ff */
[CC--:B------:R-:W-:Y:S01]  /*15420*/  LEA.HI.X.SX32 R11, R6.reuse, R3.reuse, 0x1, P4 ;  /* 0x00000003060b7211 */ /* 0x0c0fe200020f0eff */
[----:B------:R-:W-:Y:S01]  /*15430*/  VIADD R6, R6, UR4 ;  /* 0x0000000406067c36 */ /* 0x000fe20008000000 */
[----:B------:R-:W-:Y:S01]  /*15440*/  ULDC UR4, c[0x0][0x248] ;  /* 0x0000920000047ab9 */ /* 0x000fe20000000800 */
[----:B------:R-:W-:Y:S01]  /*15450*/  ISETP.LT.AND P4, PT, R0, UR5, !P0 ;  /* 0x0000000500007c0c */ /* 0x000fe2000c781270 */
[----:B------:R-:W-:Y:S01]  /*15460*/  ULDC UR5, c[0x0][0x248] ;  /* 0x0000920000057ab9 */ /* 0x000fe20000000800 */
[----:B------:R1:W-:Y:S01]  /*15470*/  @P6 STG.E.U16 desc[UR14][R10.64], R131 ;  /* 0x000000830a006986 */ /* 0x0003e2000c10150e */
[C---:B------:R-:W-:Y:S01]  /*15480*/  VIADD R0, R6.reuse, UR4 ;  /* 0x0000000406007c36 */ /* 0x040fe20008000000 */
[CC--:B0-----:R-:W-:Y:S01]  /*15490*/  LEA R4, P6, R6.reuse, R2.reuse, 0x1 ;  /* 0x0000000206047211 */ /* 0x0c1fe200078c08ff */
[----:B------:R-:W-:Y:S01]  /*154a0*/  VIADD R9, R7, 0xfc ;  /* 0x000000fc07097836 */ /* 0x000fe20000000000 */
[----:B------:R-:W-:Y:S02]  /*154b0*/  ULDC UR4, c[0x0][0x22c] ;  /* 0x00008b0000047ab9 */ /* 0x000fe40000000800 */
[----:B------:R-:W-:Y:S01]  /*154c0*/  LEA.HI.X.SX32 R5, R6, R3, 0x1, P6 ;  /* 0x0000000306057211 */ /* 0x000fe200030f0eff */
[C---:B------:R-:W-:Y:S01]  /*154d0*/  VIADD R6, R0.reuse, UR5 ;  /* 0x0000000500067c36 */ /* 0x040fe20008000000 */
[----:B------:R-:W-:Y:S01]  /*154e0*/  LEA R8, P6, R0, R2, 0x1 ;  /* 0x0000000200087211 */ /* 0x000fe200078c08ff */
[----:B------:R-:W-:-:S02]  /*154f0*/  ULDC UR5, c[0x0][0x248] ;  /* 0x0000920000057ab9 */ /* 0x000fc40000000800 */
[----:B------:R0:W-:Y:S01]  /*15500*/  @P3 STG.E.U16 desc[UR14][R4.64], R12 ;  /* 0x0000000c04003986 */ /* 0x0001e2000c10150e */
[----:B------:R-:W-:Y:S01]  /*15510*/  ISETP.LT.AND P3, PT, R9, UR4, !P0 ;  /* 0x0000000409007c0c */ /* 0x000fe2000c761270 */
[----:B------:R-:W-:Y:S01]  /*15520*/  ULDC UR4, c[0x0][0x22c] ;  /* 0x00008b0000047ab9 */ /* 0x000fe20000000800 */
[----:B------:R-:W-:Y:S01]  /*15530*/  LEA.HI.X.SX32 R9, R0, R3, 0x1, P6 ;  /* 0x0000000300097211 */ /* 0x000fe200030f0eff */
[----:B------:R-:W-:Y:S01]  /*15540*/  VIADD R0, R7, 0xfd ;  /* 0x000000fd07007836 */ /* 0x000fe20000000000 */
[----:B-1----:R-:W-:-:S03]  /*15550*/  LEA R10, P6, R6, R2, 0x1 ;  /* 0x00000002060a7211 */ /* 0x002fc600078c08ff */
[----:B----4-:R1:W-:Y:S01]  /*15560*/  @P2 STG.E.U16 desc[UR14][R8.64], R16 ;  /* 0x0000001008002986 */ /* 0x0103e2000c10150e */
[----:B------:R-:W-:Y:S01]  /*15570*/  ISETP.LT.AND P2, PT, R0, UR4, !P0 ;  /* 0x0000000400007c0c */ /* 0x000fe2000c741270 */
[----:B------:R-:W-:Y:S01]  /*15580*/  ULDC UR4, c[0x0][0x248] ;  /* 0x0000920000047ab9 */ /* 0x000fe20000000800 */
[C---:B------:R-:W-:Y:S01]  /*15590*/  LEA.HI.X.SX32 R11, R6.reuse, R3, 0x1, P6 ;  /* 0x00000003060b7211 */ /* 0x040fe200030f0eff */
[----:B------:R-:W-:Y:S01]  /*155a0*/  VIADD R6, R6, UR4 ;  /* 0x0000000406067c36 */ /* 0x000fe20008000000 */
[----:B------:R-:W-:Y:S01]  /*155b0*/  ULDC UR4, c[0x0][0x248] ;  /* 0x0000920000047ab9 */ /* 0x000fe20000000800 */
[----:B0-----:R-:W-:Y:S02]  /*155c0*/  PRMT R5, R16, 0x7632, R5 ;  /* 0x0000763210057816 */ /* 0x001fe40000000005 */
[----:B------:R-:W-:Y:S01]  /*155d0*/  VIADD R0, R6, UR4 ;  /* 0x0000000406007c36 */ /* 0x000fe20008000000 */
[----:B------:R-:W-:Y:S02]  /*155e0*/  ULDC UR4, c[0x0][0x248] ;  /* 0x0000920000047ab9 */ /* 0x000fe40000000800 */
[----:B------:R0:W-:Y:S01]  /*155f0*/  @P1 STG.E.U16 desc[UR14][R10.64], R5 ;  /* 0x000000050a001986 */ /* 0x0001e2000c10150e */
[----:B-1----:R-:W-:Y:S01]  /*15600*/  VIADD R9, R0, UR5 ;  /* 0x0000000500097c36 */ /* 0x002fe20008000000 */
[----:B------:R-:W-:-:S04]  /*15610*/  LEA R4, P1, R6, R2, 0x1 ;  /* 0x0000000206047211 */ /* 0x000fc800078208ff */
[CC--:B------:R-:W-:Y:S01]  /*15620*/  LEA R8, P6, R9.reuse, R2.reuse, 0x1 ;  /* 0x0000000209087211 */ /* 0x0c0fe200078c08ff */
[----:B0-----:R-:W-:Y:S01]  /*15630*/  VIADD R11, R9, UR4 ;  /* 0x00000004090b7c36 */ /* 0x001fe20008000000 */
[-C--:B------:R-:W-:Y:S01]  /*15640*/  LEA.HI.X.SX32 R5, R6, R3.reuse, 0x1, P1 ;  /* 0x0000000306057211 */ /* 0x080fe200008f0eff */
[----:B------:R-:W-:Y:S01]  /*15650*/  ULDC UR4, c[0x0][0x248] ;  /* 0x0000920000047ab9 */ /* 0x000fe20000000800 */
[CC--:B------:R-:W-:Y:S01]  /*15660*/  LEA R6, P1, R0.reuse, R2.reuse, 0x1 ;  /* 0x0000000200067211 */ /* 0x0c0fe200078208ff */
[----:B------:R-:W-:Y:S01]  /*15670*/  VIADD R13, R11, UR6 ;  /* 0x000000060b0d7c36 */ /* 0x000fe20008000000 */
[-C--:B------:R-:W-:Y:S01]  /*15680*/  LEA.HI.X.SX32 R9, R9, R3.reuse, 0x1, P6 ;  /* 0x0000000309097211 */ /* 0x080fe200030f0eff */
[----:B------:R0:W-:Y:S01]  /*15690*/  @P5 STG.E.U16 desc[UR14][R4.64], R17 ;  /* 0x0000001104005986 */ /* 0x0001e2000c10150e */
[----:B------:R-:W-:Y:S01]  /*156a0*/  LEA.HI.X.SX32 R7, R0, R3, 0x1, P1 ;  /* 0x0000000300077211 */ /* 0x000fe200008f0eff */
[----:B------:R-:W-:Y:S01]  /*156b0*/  VIADD R0, R13, UR4 ;  /* 0x000000040d007c36 */ /* 0x000fe20008000000 */
[-C--:B------:R-:W-:Y:S01]  /*156c0*/  LEA R10, P6, R11, R2.reuse, 0x1 ;  /* 0x000000020b0a7211 */ /* 0x080fe200078c08ff */
[----:B------:R-:W-:Y:S01]  /*156d0*/  ULDC UR4, c[0x0][0x22c] ;  /* 0x00008b0000047ab9 */ /* 0x000fe20000000800 */
[----:B------:R-:W-:-:S02]  /*156e0*/  LEA R12, P1, R13, R2, 0x1 ;  /* 0x000000020d0c7211 */ /* 0x000fc400078208ff */
[-C--:B------:R-:W-:Y:S02]  /*156f0*/  LEA.HI.X.SX32 R11, R11, R3.reuse, 0x1, P6 ;  /* 0x000000030b0b7211 */ /* 0x080fe400030f0eff */
[-C--:B------:R-:W-:Y:S02]  /*15700*/  LEA.HI.X.SX32 R13, R13, R3.reuse, 0x1, P1 ;  /* 0x000000030d0d7211 */ /* 0x080fe400008f0eff */
[----:B------:R-:W-:Y:S02]  /*15710*/  LEA R2, P6, R0, R2, 0x1 ;  /* 0x0000000200027211 */ /* 0x000fe400078c08ff */
[----:B------:R-:W-:Y:S02]  /*15720*/  ISETP.LT.AND P1, PT, R15, UR4, !P0 ;  /* 0x000000040f007c0c */ /* 0x000fe4000c721270 */
[----:B------:R-:W-:Y:S02]  /*15730*/  ISETP.LT.AND P0, PT, R14, UR7, !P0 ;  /* 0x000000070e007c0c */ /* 0x000fe4000c701270 */
[----:B------:R-:W-:-:S02]  /*15740*/  LEA.HI.X.SX32 R3, R0, R3, 0x1, P6 ;  /* 0x0000000300037211 */ /* 0x000fc400030f0eff */
[----:B------:R-:W-:Y:S02]  /*15750*/  PRMT R0, R17, 0x7632, R0 ;  /* 0x0000763211007816 */ /* 0x000fe40000000000 */
[----:B0-----:R-:W-:-:S03]  /*15760*/  PRMT R5, R18, 0x7632, R5 ;  /* 0x0000763212057816 */ /* 0x001fc60000000005 */
[----:B------:R0:W-:Y:S04]  /*15770*/  @P4 STG.E.U16 desc[UR14][R6.64], R0 ;  /* 0x0000000006004986 */ /* 0x0001e8000c10150e */
[----:B------:R0:W-:Y:S04]  /*15780*/  @P3 STG.E.U16 desc[UR14][R8.64], R18 ;  /* 0x0000001208003986 */ /* 0x0001e8000c10150e */
[----:B------:R0:W-:Y:S04]  /*15790*/  @P2 STG.E.U16 desc[UR14][R10.64], R5 ;  /* 0x000000050a002986 */ /* 0x0001e8000c10150e */
[----:B------:R0:W-:Y:S01]  /*157a0*/  @P1 STG.E.U16 desc[UR14][R12.64], R19 ;  /* 0x000000130c001986 */ /* 0x0001e2000c10150e */
[----:B------:R-:W-:Y:S05]  /*157b0*/  @!P0 EXIT ;  /* 0x000000000000894d */ /* 0x000fea0003800000 */
[----:B0-----:R-:W-:-:S05]  /*157c0*/  PRMT R19, R19, 0x7632, R19 ;  /* 0x0000763213137816 */ /* 0x001fca0000000013 */
[----:B------:R-:W-:Y:S01]  /*157d0*/  STG.E.U16 desc[UR14][R2.64], R19 ;  /* 0x0000001302007986 */ /* 0x000fe2000c10150e */
[----:B------:R-:W-:Y:S05]  /*157e0*/  EXIT ;  /* 0x000000000000794d */ /* 0x000fea0003800000 */
.L_x_2:
[----:B------:R-:W-:-:S00]  /*157f0*/  BRA `(.L_x_2) ;  /* 0xfffffffc00fc7947 */ /* 0x000fc0000383ffff */
[----:B------:R-:W-:-:S00]  /*15800*/  NOP ;  /* 0x0000000000007918 */ /* 0x000fc00000000000 */
[----:B------:R-:W-:-:S00]  /*15810*/  NOP ;  /* 0x0000000000007918 */ /* 0x000fc00000000000 */
[----:B------:R-:W-:-:S00]  /*15820*/  NOP ;  /* 0x0000000000007918 */ /* 0x000fc00000000000 */
[----:B------:R-:W-:-:S00]  /*15830*/  NOP ;  /* 0x0000000000007918 */ /* 0x000fc00000000000 */
[----:B------:R-:W-:-:S00]  /*15840*/  NOP ;  /* 0x0000000000007918 */ /* 0x000fc00000000000 */
[----:B------:R-:W-:-:S00]  /*15850*/  NOP ;  /* 0x0000000000007918 */ /* 0x000fc00000000000 */
[----:B------:R-:W-:-:S00]  /*15860*/  NOP ;  /* 0x0000000000007918 */ /* 0x000fc00000000000 */
[----:B------:R-:W-:-:S00]  /*15870*/  NOP ;  /* 0x0000000000007918 */ /* 0x000fc00000000000 */
.L_x_3:


//--------------------- .nv.shared.matmul_kernel  --------------------------
	.section	.nv.shared.matmul_kernel,"aw",@nobits
	.sectionflags	@""
	.align	16
	.zero		1024


//--------------------- .nv.shared.reserved.0     --------------------------
	.section	.nv.shared.reserved.0,"aw",@nobits
	.weak		__nv_reservedSMEM_offset_0_alias
	.size		__nv_reservedSMEM_offset_0_alias, 0, 0
	.other		__nv_reservedSMEM_offset_0_alias,@"STO_CUDA_RESERVED_SHARED STV_DEFAULT"
__nv_reservedSMEM_offset_0_alias:
	.zero		0


//--------------------- .nv.constant0.matmul_kernel --------------------------
	.section	.nv.constant0.matmul_kernel,"a",@progbits
	.sectionflags	@""
	.align	4
.nv.constant0.matmul_kernel:
	.zero		608


//--------------------- SYMBOLS --------------------------

	.type		.nv.reservedSmem.offset0,@object
	.size		.nv.reservedSmem.offset0,0x4
